	.target	sm_100a

	.elftype	@"ET_EXEC"


//--------------------- .note.nv.tkinfo           --------------------------
	.section	.note.nv.tkinfo,"",@"SHT_NOTE"
	.sectionflags	@"SHF_NOTE_NV_TKINFO"
	.tkinfo
        /*0018*/ 	.word	0x00000002
        /*0030*/ 	.string	""
        /*0030*/ 	.string	"ptxas"
        /*0030*/ 	.string	"Cuda compilation tools, release 13.0, V13.0.88"
        /*0030*/ 	.string	"Build cuda_13.0.r13.0/compiler.36424714_0"
        /*0030*/ 	.string	"-arch sm_100a -m 64 "



//--------------------- .note.nv.cuinfo           --------------------------
	.section	.note.nv.cuinfo,"",@"SHT_NOTE"
	.sectionflags	@"SHF_NOTE_NV_CUINFO"
        /*0018*/ 	.short	0x0002
        /*001a*/ 	.short	0x0064
        /*001c*/ 	.short	0x0082
	.zero		2


//--------------------- .nv.info                  --------------------------
	.section	.nv.info,"",@"SHT_CUDA_INFO"
	.align	4


	//----- nvinfo : EIATTR_REGCOUNT
	.align		4
        /*0000*/ 	.byte	0x04, 0x2f
        /*0002*/ 	.short	(.L_19 - .L_18)
	.align		4
.L_18:
        /*0004*/ 	.word	index@(_ZN7cutlass13device_kernelINS_4gemm6kernel13GemmUniversalIN4cute5tupleIJiiiiEEENS1_10collective13CollectiveMmaINS1_35MainloopSm100TmaUmmaWarpSpecializedILi4ELi2ELi4ENS5_IJNS4_1CILi1EEESB_SB_EEEEENS5_IJNSA_ILi64EEESE_SE_EEENS_12float_e4m3_tENS5_IJlSB_lEEESG_SH_NS4_8TiledMMAINS4_8MMA_AtomIJNS4_10MMA_TraitsINS4_19SM100_MMA_F8F6F4_SSEJSG_SG_fSE_SE_NS4_17integral_constantINS4_4UMMA5MajorELSO_0EEESP_NSM_INSN_7ScaleInELSQ_0EEESR_EEEEEENS4_6LayoutISC_NS5_IJNSA_ILi0EEESV_SV_EEEEENS5_IJNS4_10UnderscoreESY_SY_EEEEENS4_13SM90_TMA_LOADENS4_14ComposedLayoutINS4_7SwizzleILi2ELi4ELi3EEENS4_18smem_ptr_flag_bitsILi8EEENSU_INS5_IJNSA_ILi8EEESE_EEENS5_IJSE_SB_EEEEEEEvNS4_8identityES11_S1B_vS1C_EENS_8epilogue10collective18CollectiveEpilogueINS1E_23Sm100TmaWarpSpecializedILi1ELi1ELi32ELb0ELb0EEEJSF_NS5_IJNSU_ISE_SB_EES1J_EEESG_SH_SG_SH_NS1E_6fusion15FusionCallbacksIS1I_NS1L_17LinearCombinationISG_fSG_fLNS_15FloatRoundStyleE2EEESF_S1K_JEEENS4_5SM1004TMEM4LOAD26SM100_TMEM_LOAD_16dp32b32xES11_S1B_NS4_39AutoVectorizingCopyWithAssumedAlignmentILi128EEENS4_14SM90_TMA_STOREES1B_S1W_S1W_EEEvvEEEEvNT_6ParamsE)
        /*0008*/ 	.word	0x00000078


	//----- nvinfo : EIATTR_FRAME_SIZE
	.align		4
.L_19:
        /*000c*/ 	.byte	0x04, 0x11
        /*000e*/ 	.short	(.L_21 - .L_20)
	.align		4
.L_20:
        /*0010*/ 	.word	index@($__internal_2_$__cuda_sm10x_tcgen05_guardrail_trap_unallocated_columns_being_dealloced)
        /*0014*/ 	.word	0x00000000


	//----- nvinfo : EIATTR_FRAME_SIZE
	.align		4
.L_21:
        /*0018*/ 	.byte	0x04, 0x11
        /*001a*/ 	.short	(.L_23 - .L_22)
	.align		4
.L_22:
        /*001c*/ 	.word	index@($__internal_1_$__cuda_sm10x_tcgen05_guardrail_trap_phase_invalid_during_alloc)
        /*0020*/ 	.word	0x00000000


	//----- nvinfo : EIATTR_FRAME_SIZE
	.align		4
.L_23:
        /*0024*/ 	.byte	0x04, 0x11
        /*0026*/ 	.short	(.L_25 - .L_24)
	.align		4
.L_24:
        /*0028*/ 	.word	index@($__internal_0_$__cuda_sm10x_tcgen05_guardrail_trap_col_being_dealloced_not_returned_by_alloc)
        /*002c*/ 	.word	0x00000000


	//----- nvinfo : EIATTR_FRAME_SIZE
	.align		4
.L_25:
        /*0030*/ 	.byte	0x04, 0x11
        /*0032*/ 	.short	(.L_27 - .L_26)
	.align		4
.L_26:
        /*0034*/ 	.word	index@(_ZN7cutlass13device_kernelINS_4gemm6kernel13GemmUniversalIN4cute5tupleIJiiiiEEENS1_10collective13CollectiveMmaINS1_35MainloopSm100TmaUmmaWarpSpecializedILi4ELi2ELi4ENS5_IJNS4_1CILi1EEESB_SB_EEEEENS5_IJNSA_ILi64EEESE_SE_EEENS_12float_e4m3_tENS5_IJlSB_lEEESG_SH_NS4_8TiledMMAINS4_8MMA_AtomIJNS4_10MMA_TraitsINS4_19SM100_MMA_F8F6F4_SSEJSG_SG_fSE_SE_NS4_17integral_constantINS4_4UMMA5MajorELSO_0EEESP_NSM_INSN_7ScaleInELSQ_0EEESR_EEEEEENS4_6LayoutISC_NS5_IJNSA_ILi0EEESV_SV_EEEEENS5_IJNS4_10UnderscoreESY_SY_EEEEENS4_13SM90_TMA_LOADENS4_14ComposedLayoutINS4_7SwizzleILi2ELi4ELi3EEENS4_18smem_ptr_flag_bitsILi8EEENSU_INS5_IJNSA_ILi8EEESE_EEENS5_IJSE_SB_EEEEEEEvNS4_8identityES11_S1B_vS1C_EENS_8epilogue10collective18CollectiveEpilogueINS1E_23Sm100TmaWarpSpecializedILi1ELi1ELi32ELb0ELb0EEEJSF_NS5_IJNSU_ISE_SB_EES1J_EEESG_SH_SG_SH_NS1E_6fusion15FusionCallbacksIS1I_NS1L_17LinearCombinationISG_fSG_fLNS_15FloatRoundStyleE2EEESF_S1K_JEEENS4_5SM1004TMEM4LOAD26SM100_TMEM_LOAD_16dp32b32xES11_S1B_NS4_39AutoVectorizingCopyWithAssumedAlignmentILi128EEENS4_14SM90_TMA_STOREES1B_S1W_S1W_EEEvvEEEEvNT_6ParamsE)
        /*0038*/ 	.word	0x00000000


	//----- nvinfo : EIATTR_MIN_STACK_SIZE
	.align		4
.L_27:
        /*003c*/ 	.byte	0x04, 0x12
        /*003e*/ 	.short	(.L_29 - .L_28)
	.align		4
.L_28:
        /*0040*/ 	.word	index@(_ZN7cutlass13device_kernelINS_4gemm6kernel13GemmUniversalIN4cute5tupleIJiiiiEEENS1_10collective13CollectiveMmaINS1_35MainloopSm100TmaUmmaWarpSpecializedILi4ELi2ELi4ENS5_IJNS4_1CILi1EEESB_SB_EEEEENS5_IJNSA_ILi64EEESE_SE_EEENS_12float_e4m3_tENS5_IJlSB_lEEESG_SH_NS4_8TiledMMAINS4_8MMA_AtomIJNS4_10MMA_TraitsINS4_19SM100_MMA_F8F6F4_SSEJSG_SG_fSE_SE_NS4_17integral_constantINS4_4UMMA5MajorELSO_0EEESP_NSM_INSN_7ScaleInELSQ_0EEESR_EEEEEENS4_6LayoutISC_NS5_IJNSA_ILi0EEESV_SV_EEEEENS5_IJNS4_10UnderscoreESY_SY_EEEEENS4_13SM90_TMA_LOADENS4_14ComposedLayoutINS4_7SwizzleILi2ELi4ELi3EEENS4_18smem_ptr_flag_bitsILi8EEENSU_INS5_IJNSA_ILi8EEESE_EEENS5_IJSE_SB_EEEEEEEvNS4_8identityES11_S1B_vS1C_EENS_8epilogue10collective18CollectiveEpilogueINS1E_23Sm100TmaWarpSpecializedILi1ELi1ELi32ELb0ELb0EEEJSF_NS5_IJNSU_ISE_SB_EES1J_EEESG_SH_SG_SH_NS1E_6fusion15FusionCallbacksIS1I_NS1L_17LinearCombinationISG_fSG_fLNS_15FloatRoundStyleE2EEESF_S1K_JEEENS4_5SM1004TMEM4LOAD26SM100_TMEM_LOAD_16dp32b32xES11_S1B_NS4_39AutoVectorizingCopyWithAssumedAlignmentILi128EEENS4_14SM90_TMA_STOREES1B_S1W_S1W_EEEvvEEEEvNT_6ParamsE)
        /*0044*/ 	.word	0x00000000
.L_29:


//--------------------- .nv.compat                --------------------------
	.section	.nv.compat,"",@"SHT_CUDA_COMPAT_INFO"
	.align	4
        /*0000*/ 	.byte	0x02, 0x09, 0x01, 0x00, 0x02, 0x02, 0x02, 0x00, 0x02, 0x05, 0x05, 0x00, 0x03, 0x07, 0x01, 0x01
        /*0010*/ 	.byte	0x02, 0x03, 0x01, 0x00, 0x02, 0x06, 0x01, 0x00, 0x04, 0x0b, 0x08, 0x00, 0x09, 0x00, 0x00, 0x00
        /*0020*/ 	.byte	0x00, 0x00, 0x00, 0x00


//--------------------- .nv.info._ZN7cutlass13device_kernelINS_4gemm6kernel13GemmUniversalIN4cute5tupleIJiiiiEEENS1_10collective13CollectiveMmaINS1_35MainloopSm100TmaUmmaWarpSpecializedILi4ELi2ELi4ENS5_IJNS4_1CILi1EEESB_SB_EEEEENS5_IJNSA_ILi64EEESE_SE_EEENS_12float_e4m3_tENS5_IJlSB_lEEESG_SH_NS4_8TiledMMAINS4_8MMA_AtomIJNS4_10MMA_TraitsINS4_19SM100_MMA_F8F6F4_SSEJSG_SG_fSE_SE_NS4_17integral_constantINS4_4UMMA5MajorELSO_0EEESP_NSM_INSN_7ScaleInELSQ_0EEESR_EEEEEENS4_6LayoutISC_NS5_IJNSA_ILi0EEESV_SV_EEEEENS5_IJNS4_10UnderscoreESY_SY_EEEEENS4_13SM90_TMA_LOADENS4_14ComposedLayoutINS4_7SwizzleILi2ELi4ELi3EEENS4_18smem_ptr_flag_bitsILi8EEENSU_INS5_IJNSA_ILi8EEESE_EEENS5_IJSE_SB_EEEEEEEvNS4_8identityES11_S1B_vS1C_EENS_8epilogue10collective18CollectiveEpilogueINS1E_23Sm100TmaWarpSpecializedILi1ELi1ELi32ELb0ELb0EEEJSF_NS5_IJNSU_ISE_SB_EES1J_EEESG_SH_SG_SH_NS1E_6fusion15FusionCallbacksIS1I_NS1L_17LinearCombinationISG_fSG_fLNS_15FloatRoundStyleE2EEESF_S1K_JEEENS4_5SM1004TMEM4LOAD26SM100_TMEM_LOAD_16dp32b32xES11_S1B_NS4_39AutoVectorizingCopyWithAssumedAlignmentILi128EEENS4_14SM90_TMA_STOREES1B_S1W_S1W_EEEvvEEEEvNT_6ParamsE --------------------------
	.section	.nv.info._ZN7cutlass13device_kernelINS_4gemm6kernel13GemmUniversalIN4cute5tupleIJiiiiEEENS1_10collective13CollectiveMmaINS1_35MainloopSm100TmaUmmaWarpSpecializedILi4ELi2ELi4ENS5_IJNS4_1CILi1EEESB_SB_EEEEENS5_IJNSA_ILi64EEESE_SE_EEENS_12float_e4m3_tENS5_IJlSB_lEEESG_SH_NS4_8TiledMMAINS4_8MMA_AtomIJNS4_10MMA_TraitsINS4_19SM100_MMA_F8F6F4_SSEJSG_SG_fSE_SE_NS4_17integral_constantINS4_4UMMA5MajorELSO_0EEESP_NSM_INSN_7ScaleInELSQ_0EEESR_EEEEEENS4_6LayoutISC_NS5_IJNSA_ILi0EEESV_SV_EEEEENS5_IJNS4_10UnderscoreESY_SY_EEEEENS4_13SM90_TMA_LOADENS4_14ComposedLayoutINS4_7SwizzleILi2ELi4ELi3EEENS4_18smem_ptr_flag_bitsILi8EEENSU_INS5_IJNSA_ILi8EEESE_EEENS5_IJSE_SB_EEEEEEEvNS4_8identityES11_S1B_vS1C_EENS_8epilogue10collective18CollectiveEpilogueINS1E_23Sm100TmaWarpSpecializedILi1ELi1ELi32ELb0ELb0EEEJSF_NS5_IJNSU_ISE_SB_EES1J_EEESG_SH_SG_SH_NS1E_6fusion15FusionCallbacksIS1I_NS1L_17LinearCombinationISG_fSG_fLNS_15FloatRoundStyleE2EEESF_S1K_JEEENS4_5SM1004TMEM4LOAD26SM100_TMEM_LOAD_16dp32b32xES11_S1B_NS4_39AutoVectorizingCopyWithAssumedAlignmentILi128EEENS4_14SM90_TMA_STOREES1B_S1W_S1W_EEEvvEEEEvNT_6ParamsE,"",@"SHT_CUDA_INFO"
	.sectionflags	@""
	.align	4


	//----- nvinfo : EIATTR_CUDA_API_VERSION
	.align		4
        /*0000*/ 	.byte	0x04, 0x37
        /*0002*/ 	.short	(.L_31 - .L_30)
.L_30:
        /*0004*/ 	.word	0x00000082


	//----- nvinfo : EIATTR_KPARAM_INFO
	.align		4
.L_31:
        /*0008*/ 	.byte	0x04, 0x17
        /*000a*/ 	.short	(.L_33 - .L_32)
.L_32:
        /*000c*/ 	.word	0x00000000
        /*0010*/ 	.short	0x0000
        /*0012*/ 	.short	0x0000
        /*0014*/ 	.byte	0x00, 0xf0, 0x01, 0x20


	//----- nvinfo : EIATTR_AT_ENTRY_FRAGMENTS
	.align		4
.L_33:
        /*0018*/ 	.byte	0x04, 0x4f
        /*001a*/ 	.short	(.L_35 - .L_34)


	//   ....[0]....
.L_34:
        /*001c*/ 	.word	0x00000006


	//----- nvinfo : EIATTR_RESERVED_SMEM_USED
	.align		4
.L_35:
        /*0020*/ 	.byte	0x01, 0x41
	.zero		2


	//----- nvinfo : EIATTR_SPARSE_MMA_MASK
	.align		4
        /*0024*/ 	.byte	0x03, 0x50
        /*0026*/ 	.short	0x0000


	//----- nvinfo : EIATTR_TCGEN05_1CTA_USED
	.align		4
        /*0028*/ 	.byte	0x01, 0x51
	.zero		2


	//----- nvinfo : EIATTR_MAXREG_COUNT
	.align		4
        /*002c*/ 	.byte	0x03, 0x1b
        /*002e*/ 	.short	0x00ff


	//----- nvinfo : EIATTR_NUM_BARRIERS
	.align		4
        /*0030*/ 	.byte	0x02, 0x4c
        /*0032*/ 	.byte	0x07
	.zero		1


	//----- nvinfo : EIATTR_EXTERNS
	.align		4
        /*0034*/ 	.byte	0x04, 0x0f
        /*0036*/ 	.short	(.L_37 - .L_36)


	//   ....[0]....
	.align		4
.L_36:
        /*0038*/ 	.word	index@(__assertfail)


	//----- nvinfo : EIATTR_MERCURY_ISA_VERSION
	.align		4
.L_37:
        /*003c*/ 	.byte	0x03, 0x5f
        /*003e*/ 	.short	0x0101


	//----- nvinfo : EIATTR_INT_WARP_WIDE_INSTR_OFFSETS
	.align		4
        /*0040*/ 	.byte	0x04, 0x31
        /*0042*/ 	.short	(.L_39 - .L_38)


	//   ....[0]....
.L_38:
        /*0044*/ 	.word	0x00001d60


	//   ....[1]....
        /*0048*/ 	.word	0x00003730


	//   ....[2]....
        /*004c*/ 	.word	0x00003750


	//   ....[3]....
        /*0050*/ 	.word	0x00003780


	//   ....[4]....
        /*0054*/ 	.word	0x00004190


	//   ....[5]....
        /*0058*/ 	.word	0x00004280


	//----- nvinfo : EIATTR_COOP_GROUP_MASK_REGIDS
	.align		4
.L_39:
        /*005c*/ 	.byte	0x04, 0x29
        /*005e*/ 	.short	(.L_41 - .L_40)


	//   ....[0]....
.L_40:
        /*0060*/ 	.word	0xffffffff


	//   ....[1]....
        /*0064*/ 	.word	0xffffffff


	//   ....[2]....
        /*0068*/ 	.word	0xffffffff


	//   ....[3]....
        /*006c*/ 	.word	0xffffffff


	//   ....[4]....
        /*0070*/ 	.word	0xffffffff


	//   ....[5]....
        /*0074*/ 	.word	0xffffffff


	//   ....[6]....
        /*0078*/ 	.word	0xffffffff


	//   ....[7]....
        /*007c*/ 	.word	0xffffffff


	//   ....[8]....
        /*0080*/ 	.word	0xffffffff


	//   ....[9]....
        /*0084*/ 	.word	0xffffffff


	//   ....[10]....
        /*0088*/ 	.word	0xffffffff


	//   ....[11]....
        /*008c*/ 	.word	0xffffffff


	//   ....[12]....
        /*0090*/ 	.word	0xffffffff


	//----- nvinfo : EIATTR_COOP_GROUP_INSTR_OFFSETS
	.align		4
.L_41:
        /*0094*/ 	.byte	0x04, 0x28
        /*0096*/ 	.short	(.L_43 - .L_42)


	//   ....[0]....
.L_42:
        /*0098*/ 	.word	0x00000090


	//   ....[1]....
        /*009c*/ 	.word	0x000004d0


	//   ....[2]....
        /*00a0*/ 	.word	0x00000640


	//   ....[3]....
        /*00a4*/ 	.word	0x00000780


	//   ....[4]....
        /*00a8*/ 	.word	0x00000880


	//   ....[5]....
        /*00ac*/ 	.word	0x000009f0


	//   ....[6]....
        /*00b0*/ 	.word	0x00000b90


	//   ....[7]....
        /*00b4*/ 	.word	0x00001c40


	//   ....[8]....
        /*00b8*/ 	.word	0x00002a20


	//   ....[9]....
        /*00bc*/ 	.word	0x00002c30


	//   ....[10]....
        /*00c0*/ 	.word	0x00002c60


	//   ....[11]....
        /*00c4*/ 	.word	0x00003610


	//   ....[12]....
        /*00c8*/ 	.word	0x00003840


	//----- nvinfo : EIATTR_VRC_CTA_INIT_COUNT
	.align		4
.L_43:
        /*00cc*/ 	.byte	0x02, 0x4a
        /*00ce*/ 	.byte	0x80
	.zero		1


	//----- nvinfo : EIATTR_SYSCALL_OFFSETS
	.align		4
        /*00d0*/ 	.byte	0x04, 0x46
        /*00d2*/ 	.short	(.L_45 - .L_44)


	//   ....[0]....
.L_44:
        /*00d4*/ 	.word	0x00004ca0


	//   ....[1]....
        /*00d8*/ 	.word	0x00004de0


	//   ....[2]....
        /*00dc*/ 	.word	0x00005540


	//----- nvinfo : EIATTR_MBARRIER_INSTR_OFFSETS
	.align		4
.L_45:
        /*00e0*/ 	.byte	0x04, 0x39
        /*00e2*/ 	.short	(.L_47 - .L_46)


	//   ....[0]....
.L_46:
        /*00e4*/ 	.word	0x000005b0
        /*00e8*/ 	.word	0x000000ff
        /*00ec*/ 	.word	0x00000000
        /*00f0*/ 	.short	0x0100
        /*00f2*/ 	.byte	0x05
	.zero		1


	//   ....[1]....
        /*00f4*/ 	.word	0x000005c0
        /*00f8*/ 	.word	0x000000ff
        /*00fc*/ 	.word	0x00000020
        /*0100*/ 	.short	0x0100
        /*0102*/ 	.byte	0x05
	.zero		1


	//   ....[2]....
        /*0104*/ 	.word	0x000005d0
        /*0108*/ 	.word	0x000000ff
        /*010c*/ 	.word	0x00000008
        /*0110*/ 	.short	0x0100
        /*0112*/ 	.byte	0x05
	.zero		1


	//   ....[3]....
        /*0114*/ 	.word	0x000005e0
        /*0118*/ 	.word	0x000000ff
        /*011c*/ 	.word	0x00000028
        /*0120*/ 	.short	0x0100
        /*0122*/ 	.byte	0x05
	.zero		1


	//   ....[4]....
        /*0124*/ 	.word	0x000005f0
        /*0128*/ 	.word	0x000000ff
        /*012c*/ 	.word	0x00000010
        /*0130*/ 	.short	0x0100
        /*0132*/ 	.byte	0x05
	.zero		1


	//   ....[5]....
        /*0134*/ 	.word	0x00000600
        /*0138*/ 	.word	0x000000ff
        /*013c*/ 	.word	0x00000030
        /*0140*/ 	.short	0x0100
        /*0142*/ 	.byte	0x05
	.zero		1


	//   ....[6]....
        /*0144*/ 	.word	0x00000610
        /*0148*/ 	.word	0x000000ff
        /*014c*/ 	.word	0x00000018
        /*0150*/ 	.short	0x0100
        /*0152*/ 	.byte	0x05
	.zero		1


	//   ....[7]....
        /*0154*/ 	.word	0x00000620
        /*0158*/ 	.word	0x000000ff
        /*015c*/ 	.word	0x00000038
        /*0160*/ 	.short	0x0100
        /*0162*/ 	.byte	0x05
	.zero		1


	//   ....[8]....
        /*0164*/ 	.word	0x00000750
        /*0168*/ 	.word	0x000000ff
        /*016c*/ 	.word	0x00000040
        /*0170*/ 	.short	0x0100
        /*0172*/ 	.byte	0x06
	.zero		1


	//   ....[9]....
        /*0174*/ 	.word	0x00000760
        /*0178*/ 	.word	0x000000ff
        /*017c*/ 	.word	0x00000048
        /*0180*/ 	.short	0x0100
        /*0182*/ 	.byte	0x06
	.zero		1


	//   ....[10]....
        /*0184*/ 	.word	0x00000850
        /*0188*/ 	.word	0x000000ff
        /*018c*/ 	.word	0x00000050
        /*0190*/ 	.short	0x0100
        /*0192*/ 	.byte	0x05
	.zero		1


	//   ....[11]....
        /*0194*/ 	.word	0x00000860
        /*0198*/ 	.word	0x000000ff
        /*019c*/ 	.word	0x00000058
        /*01a0*/ 	.short	0x0100
        /*01a2*/ 	.byte	0x05
	.zero		1


	//   ....[12]....
        /*01a4*/ 	.word	0x000009a0
        /*01a8*/ 	.word	0x000000ff
        /*01ac*/ 	.word	0x00000060
        /*01b0*/ 	.short	0x0100
        /*01b2*/ 	.byte	0x05
	.zero		1


	//   ....[13]....
        /*01b4*/ 	.word	0x000009b0
        /*01b8*/ 	.word	0x000000ff
        /*01bc*/ 	.word	0x00000070
        /*01c0*/ 	.short	0x0100
        /*01c2*/ 	.byte	0x05
	.zero		1


	//   ....[14]....
        /*01c4*/ 	.word	0x000009c0
        /*01c8*/ 	.word	0x000000ff
        /*01cc*/ 	.word	0x00000068
        /*01d0*/ 	.short	0x0100
        /*01d2*/ 	.byte	0x05
	.zero		1


	//   ....[15]....
        /*01d4*/ 	.word	0x000009d0
        /*01d8*/ 	.word	0x000000ff
        /*01dc*/ 	.word	0x00000078
        /*01e0*/ 	.short	0x0100
        /*01e2*/ 	.byte	0x05
	.zero		1


	//   ....[16]....
        /*01e4*/ 	.word	0x00000b00
        /*01e8*/ 	.word	0x000000ff
        /*01ec*/ 	.word	0x00000080
        /*01f0*/ 	.short	0x0100
        /*01f2*/ 	.byte	0x06
	.zero		1


	//   ....[17]....
        /*01f4*/ 	.word	0x00000b10
        /*01f8*/ 	.word	0x000000ff
        /*01fc*/ 	.word	0x000000a0
        /*0200*/ 	.short	0x0100
        /*0202*/ 	.byte	0x06
	.zero		1


	//   ....[18]....
        /*0204*/ 	.word	0x00000b20
        /*0208*/ 	.word	0x000000ff
        /*020c*/ 	.word	0x00000088
        /*0210*/ 	.short	0x0100
        /*0212*/ 	.byte	0x06
	.zero		1


	//   ....[19]....
        /*0214*/ 	.word	0x00000b30
        /*0218*/ 	.word	0x000000ff
        /*021c*/ 	.word	0x000000a8
        /*0220*/ 	.short	0x0100
        /*0222*/ 	.byte	0x06
	.zero		1


	//   ....[20]....
        /*0224*/ 	.word	0x00000b40
        /*0228*/ 	.word	0x000000ff
        /*022c*/ 	.word	0x00000090
        /*0230*/ 	.short	0x0100
        /*0232*/ 	.byte	0x06
	.zero		1


	//   ....[21]....
        /*0234*/ 	.word	0x00000b50
        /*0238*/ 	.word	0x000000ff
        /*023c*/ 	.word	0x000000b0
        /*0240*/ 	.short	0x0100
        /*0242*/ 	.byte	0x06
	.zero		1


	//   ....[22]....
        /*0244*/ 	.word	0x00000b60
        /*0248*/ 	.word	0x000000ff
        /*024c*/ 	.word	0x00000098
        /*0250*/ 	.short	0x0100
        /*0252*/ 	.byte	0x06
	.zero		1


	//   ....[23]....
        /*0254*/ 	.word	0x00000b70
        /*0258*/ 	.word	0x000000ff
        /*025c*/ 	.word	0x000000b8
        /*0260*/ 	.short	0x0100
        /*0262*/ 	.byte	0x06
	.zero		1


	//   ....[24]....
        /*0264*/ 	.word	0x00000c60
        /*0268*/ 	.word	0x000000ff
        /*026c*/ 	.word	0x000000c0
        /*0270*/ 	.short	0x0100
        /*0272*/ 	.byte	0x05
	.zero		1


	//   ....[25]....
        /*0274*/ 	.word	0x00000c70
        /*0278*/ 	.word	0x000000ff
        /*027c*/ 	.word	0x000000d0
        /*0280*/ 	.short	0x0100
        /*0282*/ 	.byte	0x05
	.zero		1


	//   ....[26]....
        /*0284*/ 	.word	0x00000c80
        /*0288*/ 	.word	0x000000ff
        /*028c*/ 	.word	0x000000c8
        /*0290*/ 	.short	0x0100
        /*0292*/ 	.byte	0x05
	.zero		1


	//   ....[27]....
        /*0294*/ 	.word	0x00000c90
        /*0298*/ 	.word	0x000000ff
        /*029c*/ 	.word	0x000000d8
        /*02a0*/ 	.short	0x0100
        /*02a2*/ 	.byte	0x05
	.zero		1


	//   ....[28]....
        /*02a4*/ 	.word	0x00001560
        /*02a8*/ 	.word	0x00000003
        /*02ac*/ 	.word	0x000000d0
        /*02b0*/ 	.short	0x010a
        /*02b2*/ 	.byte	0xff
	.zero		1


	//   ....[29]....
        /*02b4*/ 	.word	0x00001590
        /*02b8*/ 	.word	0x00000003
        /*02bc*/ 	.word	0x000000c0
        /*02c0*/ 	.short	0x0101
        /*02c2*/ 	.byte	0xff
	.zero		1


	//   ....[30]....
        /*02c4*/ 	.word	0x00001660
        /*02c8*/ 	.word	0x000000ff
        /*02cc*/ 	.word	0x00000020
        /*02d0*/ 	.short	0x010a
        /*02d2*/ 	.byte	0x08
	.zero		1


	//   ....[31]....
        /*02d4*/ 	.word	0x00001700
        /*02d8*/ 	.word	0x000000ff
        /*02dc*/ 	.word	0x00000020
        /*02e0*/ 	.short	0x010a
        /*02e2*/ 	.byte	0x21
	.zero		1


	//   ....[32]....
        /*02e4*/ 	.word	0x00001860
        /*02e8*/ 	.word	0x000000ff
        /*02ec*/ 	.word	0x00000020
        /*02f0*/ 	.short	0x010a
        /*02f2*/ 	.byte	0x08
	.zero		1


	//   ....[33]....
        /*02f4*/ 	.word	0x00001950
        /*02f8*/ 	.word	0x000000ff
        /*02fc*/ 	.word	0x00000058
        /*0300*/ 	.short	0x0101
        /*0302*/ 	.byte	0x04
	.zero		1


	//   ....[34]....
        /*0304*/ 	.word	0x00001970
        /*0308*/ 	.word	0x000000ff
        /*030c*/ 	.word	0x00000020
        /*0310*/ 	.short	0x010a
        /*0312*/ 	.byte	0x08
	.zero		1


	//   ....[35]....
        /*0314*/ 	.word	0x000019f0
        /*0318*/ 	.word	0x000000ff
        /*031c*/ 	.word	0x00000020
        /*0320*/ 	.short	0x010a
        /*0322*/ 	.byte	0x11
	.zero		1


	//   ....[36]....
        /*0324*/ 	.word	0x00001b50
        /*0328*/ 	.word	0x000000ff
        /*032c*/ 	.word	0x00000020
        /*0330*/ 	.short	0x010a
        /*0332*/ 	.byte	0x08
	.zero		1


	//   ....[37]....
        /*0334*/ 	.word	0x00001c70
        /*0338*/ 	.word	0x00000002
        /*033c*/ 	.word	0x00000060
        /*0340*/ 	.short	0x010a
        /*0342*/ 	.byte	0xff
	.zero		1


	//   ....[38]....
        /*0344*/ 	.word	0x00001d30
        /*0348*/ 	.word	0x00000002
        /*034c*/ 	.word	0x00000000
        /*0350*/ 	.short	0x0101
        /*0352*/ 	.byte	0xff
	.zero		1


	//   ....[39]....
        /*0354*/ 	.word	0x00002290
        /*0358*/ 	.word	0x000000ff
        /*035c*/ 	.word	0x00000000
        /*0360*/ 	.short	0x010a
        /*0362*/ 	.byte	0x05
	.zero		1


	//   ....[40]....
        /*0364*/ 	.word	0x00002320
        /*0368*/ 	.word	0x000000ff
        /*036c*/ 	.word	0x00000000
        /*0370*/ 	.short	0x010a
        /*0372*/ 	.byte	0x05
	.zero		1


	//   ....[41]....
        /*0374*/ 	.word	0x000023b0
        /*0378*/ 	.word	0x000000ff
        /*037c*/ 	.word	0x00000000
        /*0380*/ 	.short	0x010a
        /*0382*/ 	.byte	0x05
	.zero		1


	//   ....[42]....
        /*0384*/ 	.word	0x00002450
        /*0388*/ 	.word	0x00000000
        /*038c*/ 	.word	0x00000000
        /*0390*/ 	.short	0x010a
        /*0392*/ 	.byte	0xff
	.zero		1


	//   ....[43]....
        /*0394*/ 	.word	0x00002570
        /*0398*/ 	.word	0x00000000
        /*039c*/ 	.word	0x000000c0
        /*03a0*/ 	.short	0x010a
        /*03a2*/ 	.byte	0xff
	.zero		1


	//   ....[44]....
        /*03a4*/ 	.word	0x000025d0
        /*03a8*/ 	.word	0x00000004
        /*03ac*/ 	.word	0x00000000
        /*03b0*/ 	.short	0x0101
        /*03b2*/ 	.byte	0xff
	.zero		1


	//   ....[45]....
        /*03b4*/ 	.word	0x000025f0
        /*03b8*/ 	.word	0x000000ff
        /*03bc*/ 	.word	0x00000070
        /*03c0*/ 	.short	0x010a
        /*03c2*/ 	.byte	0x05
	.zero		1


	//   ....[46]....
        /*03c4*/ 	.word	0x00002710
        /*03c8*/ 	.word	0x00000000
        /*03cc*/ 	.word	0x00000060
        /*03d0*/ 	.short	0x010a
        /*03d2*/ 	.byte	0xff
	.zero		1


	//   ....[47]....
        /*03d4*/ 	.word	0x00002820
        /*03d8*/ 	.word	0x00000000
        /*03dc*/ 	.word	0x00000000
        /*03e0*/ 	.short	0x0101
        /*03e2*/ 	.byte	0xff
	.zero		1


	//   ....[48]....
        /*03e4*/ 	.word	0x000028b0
        /*03e8*/ 	.word	0x000000ff
        /*03ec*/ 	.word	0x00000070
        /*03f0*/ 	.short	0x0106
        /*03f2*/ 	.byte	0x05
	.zero		1


	//   ....[49]....
        /*03f4*/ 	.word	0x000028d0
        /*03f8*/ 	.word	0x000000ff
        /*03fc*/ 	.word	0x00000070
        /*0400*/ 	.short	0x010a
        /*0402*/ 	.byte	0x05
	.zero		1


	//   ....[50]....
        /*0404*/ 	.word	0x00002960
        /*0408*/ 	.word	0x000000ff
        /*040c*/ 	.word	0x00000070
        /*0410*/ 	.short	0x0106
        /*0412*/ 	.byte	0x04
	.zero		1


	//   ....[51]....
        /*0414*/ 	.word	0x000029a0
        /*0418*/ 	.word	0x00000000
        /*041c*/ 	.word	0x00000070
        /*0420*/ 	.short	0x010a
        /*0422*/ 	.byte	0xff
	.zero		1


	//   ....[52]....
        /*0424*/ 	.word	0x00002ea0
        /*0428*/ 	.word	0x00000000
        /*042c*/ 	.word	0x00000060
        /*0430*/ 	.short	0x010a
        /*0432*/ 	.byte	0xff
	.zero		1


	//   ....[53]....
        /*0434*/ 	.word	0x00002fa0
        /*0438*/ 	.word	0x00000003
        /*043c*/ 	.word	0x00000000
        /*0440*/ 	.short	0x0101
        /*0442*/ 	.byte	0xff
	.zero		1


	//   ....[54]....
        /*0444*/ 	.word	0x00002fb0
        /*0448*/ 	.word	0x000000ff
        /*044c*/ 	.word	0x00000000
        /*0450*/ 	.short	0x010a
        /*0452*/ 	.byte	0x04
	.zero		1


	//   ....[55]....
        /*0454*/ 	.word	0x00003030
        /*0458*/ 	.word	0x000000ff
        /*045c*/ 	.word	0x000000a0
        /*0460*/ 	.short	0x010a
        /*0462*/ 	.byte	0x08
	.zero		1


	//   ....[56]....
        /*0464*/ 	.word	0x00003110
        /*0468*/ 	.word	0x000000ff
        /*046c*/ 	.word	0x00000000
        /*0470*/ 	.short	0x010a
        /*0472*/ 	.byte	0x07
	.zero		1


	//   ....[57]....
        /*0474*/ 	.word	0x00003250
        /*0478*/ 	.word	0x000000ff
        /*047c*/ 	.word	0x00000000
        /*0480*/ 	.short	0x010a
        /*0482*/ 	.byte	0x04
	.zero		1


	//   ....[58]....
        /*0484*/ 	.word	0x00003440
        /*0488*/ 	.word	0x000000ff
        /*048c*/ 	.word	0x00000000
        /*0490*/ 	.short	0x010a
        /*0492*/ 	.byte	0x05
	.zero		1


	//   ....[59]....
        /*0494*/ 	.word	0x000034d0
        /*0498*/ 	.word	0x000000ff
        /*049c*/ 	.word	0x00000000
        /*04a0*/ 	.short	0x010a
        /*04a2*/ 	.byte	0x05
	.zero		1


	//   ....[60]....
        /*04a4*/ 	.word	0x00003560
        /*04a8*/ 	.word	0x000000ff
        /*04ac*/ 	.word	0x00000000
        /*04b0*/ 	.short	0x010a
        /*04b2*/ 	.byte	0x05
	.zero		1


	//   ....[61]....
        /*04b4*/ 	.word	0x000035f0
        /*04b8*/ 	.word	0x000000ff
        /*04bc*/ 	.word	0x00000000
        /*04c0*/ 	.short	0x010a
        /*04c2*/ 	.byte	0x07
	.zero		1


	//   ....[62]....
        /*04c4*/ 	.word	0x00003a30
        /*04c8*/ 	.word	0x00000000
        /*04cc*/ 	.word	0x00000060
        /*04d0*/ 	.short	0x010a
        /*04d2*/ 	.byte	0xff
	.zero		1


	//   ....[63]....
        /*04d4*/ 	.word	0x00003b20
        /*04d8*/ 	.word	0x00000000
        /*04dc*/ 	.word	0x00000000
        /*04e0*/ 	.short	0x0101
        /*04e2*/ 	.byte	0xff
	.zero		1


	//   ....[64]....
        /*04e4*/ 	.word	0x00003e40
        /*04e8*/ 	.word	0x000000ff
        /*04ec*/ 	.word	0x00000058
        /*04f0*/ 	.short	0x010a
        /*04f2*/ 	.byte	0x06
	.zero		1


	//   ....[65]....
        /*04f4*/ 	.word	0x00003fc0
        /*04f8*/ 	.word	0x000000ff
        /*04fc*/ 	.word	0x00000048
        /*0500*/ 	.short	0x010a
        /*0502*/ 	.byte	0x06
	.zero		1


	//   ....[66]....
        /*0504*/ 	.word	0x000042f0
        /*0508*/ 	.word	0x000000ff
        /*050c*/ 	.word	0x00000040
        /*0510*/ 	.short	0x010b
        /*0512*/ 	.byte	0x06
	.zero		1


	//   ....[67]....
        /*0514*/ 	.word	0x00004310
        /*0518*/ 	.word	0x000000ff
        /*051c*/ 	.word	0x00000000
        /*0520*/ 	.short	0x0101
        /*0522*/ 	.byte	0x25
	.zero		1


	//   ....[68]....
        /*0524*/ 	.word	0x00004350
        /*0528*/ 	.word	0x00000000
        /*052c*/ 	.word	0x00000048
        /*0530*/ 	.short	0x010a
        /*0532*/ 	.byte	0xff
	.zero		1


	//   ....[69]....
        /*0534*/ 	.word	0x000046b0
        /*0538*/ 	.word	0x00000000
        /*053c*/ 	.word	0x00000060
        /*0540*/ 	.short	0x010a
        /*0542*/ 	.byte	0xff
	.zero		1


	//   ....[70]....
        /*0544*/ 	.word	0x000047c0
        /*0548*/ 	.word	0x00000000
        /*054c*/ 	.word	0x00000000
        /*0550*/ 	.short	0x0101
        /*0552*/ 	.byte	0xff
	.zero		1


	//   ....[71]....
        /*0554*/ 	.word	0x00005170
        /*0558*/ 	.word	0x000000ff
        /*055c*/ 	.word	0x00000040
        /*0560*/ 	.short	0x010a
        /*0562*/ 	.byte	0x2b
	.zero		1


	//   ....[72]....
        /*0564*/ 	.word	0x00005190
        /*0568*/ 	.word	0x0000005c
        /*056c*/ 	.word	0x00000080
        /*0570*/ 	.short	0x010a
        /*0572*/ 	.byte	0xff
	.zero		1


	//   ....[73]....
        /*0574*/ 	.word	0x000052e0
        /*0578*/ 	.word	0x000000ff
        /*057c*/ 	.word	0x00000040
        /*0580*/ 	.short	0x010a
        /*0582*/ 	.byte	0x2b
	.zero		1


	//   ....[74]....
        /*0584*/ 	.word	0x000053c0
        /*0588*/ 	.word	0x000000ff
        /*058c*/ 	.word	0x00000000
        /*0590*/ 	.short	0x0101
        /*0592*/ 	.byte	0x04
	.zero		1


	//   ....[75]....
        /*0594*/ 	.word	0x00005420
        /*0598*/ 	.word	0x0000005c
        /*059c*/ 	.word	0x00000080
        /*05a0*/ 	.short	0x010a
        /*05a2*/ 	.byte	0xff
	.zero		1


	//   ....[76]....
        /*05a4*/ 	.word	0x000057f0
        /*05a8*/ 	.word	0x000000ff
        /*05ac*/ 	.word	0x00000000
        /*05b0*/ 	.short	0x0101
        /*05b2*/ 	.byte	0x05
	.zero		1


	//   ....[77]....
        /*05b4*/ 	.word	0x00006080
        /*05b8*/ 	.word	0x00000003
        /*05bc*/ 	.word	0x000000d0
        /*05c0*/ 	.short	0x010a
        /*05c2*/ 	.byte	0xff
	.zero		1


	//   ....[78]....
        /*05c4*/ 	.word	0x000060e0
        /*05c8*/ 	.word	0x00000002
        /*05cc*/ 	.word	0x00000020
        /*05d0*/ 	.short	0x010a
        /*05d2*/ 	.byte	0xff
	.zero		1


	//   ....[79]....
        /*05d4*/ 	.word	0x00006140
        /*05d8*/ 	.word	0x00000002
        /*05dc*/ 	.word	0x00000020
        /*05e0*/ 	.short	0x010a
        /*05e2*/ 	.byte	0xff
	.zero		1


	//   ....[80]....
        /*05e4*/ 	.word	0x00006190
        /*05e8*/ 	.word	0x00000002
        /*05ec*/ 	.word	0x00000060
        /*05f0*/ 	.short	0x010a
        /*05f2*/ 	.byte	0xff
	.zero		1


	//   ....[81]....
        /*05f4*/ 	.word	0x000061f0
        /*05f8*/ 	.word	0x00000000
        /*05fc*/ 	.word	0x00000000
        /*0600*/ 	.short	0x010a
        /*0602*/ 	.byte	0xff
	.zero		1


	//   ....[82]....
        /*0604*/ 	.word	0x00006250
        /*0608*/ 	.word	0x00000000
        /*060c*/ 	.word	0x00000000
        /*0610*/ 	.short	0x010a
        /*0612*/ 	.byte	0xff
	.zero		1


	//   ....[83]....
        /*0614*/ 	.word	0x000062b0
        /*0618*/ 	.word	0x00000000
        /*061c*/ 	.word	0x00000000
        /*0620*/ 	.short	0x010a
        /*0622*/ 	.byte	0xff
	.zero		1


	//   ....[84]....
        /*0624*/ 	.word	0x00006300
        /*0628*/ 	.word	0x00000000
        /*062c*/ 	.word	0x000000c0
        /*0630*/ 	.short	0x010a
        /*0632*/ 	.byte	0xff
	.zero		1


	//   ....[85]....
        /*0634*/ 	.word	0x00006360
        /*0638*/ 	.word	0x00000000
        /*063c*/ 	.word	0x00000070
        /*0640*/ 	.short	0x010a
        /*0642*/ 	.byte	0xff
	.zero		1


	//   ....[86]....
        /*0644*/ 	.word	0x000063b0
        /*0648*/ 	.word	0x00000000
        /*064c*/ 	.word	0x00000060
        /*0650*/ 	.short	0x010a
        /*0652*/ 	.byte	0xff
	.zero		1


	//   ....[87]....
        /*0654*/ 	.word	0x00006410
        /*0658*/ 	.word	0x00000000
        /*065c*/ 	.word	0x00000070
        /*0660*/ 	.short	0x010a
        /*0662*/ 	.byte	0xff
	.zero		1


	//   ....[88]....
        /*0664*/ 	.word	0x00006460
        /*0668*/ 	.word	0x00000000
        /*066c*/ 	.word	0x00000060
        /*0670*/ 	.short	0x010a
        /*0672*/ 	.byte	0xff
	.zero		1


	//   ....[89]....
        /*0674*/ 	.word	0x000064c0
        /*0678*/ 	.word	0x00000003
        /*067c*/ 	.word	0x000000a0
        /*0680*/ 	.short	0x010a
        /*0682*/ 	.byte	0xff
	.zero		1


	//   ....[90]....
        /*0684*/ 	.word	0x00006520
        /*0688*/ 	.word	0x00000000
        /*068c*/ 	.word	0x00000000
        /*0690*/ 	.short	0x010a
        /*0692*/ 	.byte	0xff
	.zero		1


	//   ....[91]....
        /*0694*/ 	.word	0x00006580
        /*0698*/ 	.word	0x00000000
        /*069c*/ 	.word	0x00000000
        /*06a0*/ 	.short	0x010a
        /*06a2*/ 	.byte	0xff
	.zero		1


	//   ....[92]....
        /*06a4*/ 	.word	0x000065e0
        /*06a8*/ 	.word	0x00000000
        /*06ac*/ 	.word	0x00000000
        /*06b0*/ 	.short	0x010a
        /*06b2*/ 	.byte	0xff
	.zero		1


	//   ....[93]....
        /*06b4*/ 	.word	0x00006640
        /*06b8*/ 	.word	0x00000000
        /*06bc*/ 	.word	0x00000000
        /*06c0*/ 	.short	0x010a
        /*06c2*/ 	.byte	0xff
	.zero		1


	//   ....[94]....
        /*06c4*/ 	.word	0x000066a0
        /*06c8*/ 	.word	0x00000000
        /*06cc*/ 	.word	0x00000000
        /*06d0*/ 	.short	0x010a
        /*06d2*/ 	.byte	0xff
	.zero		1


	//   ....[95]....
        /*06d4*/ 	.word	0x000066f0
        /*06d8*/ 	.word	0x00000000
        /*06dc*/ 	.word	0x00000060
        /*06e0*/ 	.short	0x010a
        /*06e2*/ 	.byte	0xff
	.zero		1


	//   ....[96]....
        /*06e4*/ 	.word	0x00006750
        /*06e8*/ 	.word	0x00000000
        /*06ec*/ 	.word	0x00000058
        /*06f0*/ 	.short	0x010a
        /*06f2*/ 	.byte	0xff
	.zero		1


	//   ....[97]....
        /*06f4*/ 	.word	0x000067b0
        /*06f8*/ 	.word	0x00000003
        /*06fc*/ 	.word	0x00000048
        /*0700*/ 	.short	0x010a
        /*0702*/ 	.byte	0xff
	.zero		1


	//   ....[98]....
        /*0704*/ 	.word	0x00006800
        /*0708*/ 	.word	0x00000000
        /*070c*/ 	.word	0x00000060
        /*0710*/ 	.short	0x010a
        /*0712*/ 	.byte	0xff
	.zero		1


	//   ....[99]....
        /*0714*/ 	.word	0x00006860
        /*0718*/ 	.word	0x00000000
        /*071c*/ 	.word	0x00000040
        /*0720*/ 	.short	0x010a
        /*0722*/ 	.byte	0xff
	.zero		1


	//   ....[100]....
        /*0724*/ 	.word	0x000068b0
        /*0728*/ 	.word	0x0000005c
        /*072c*/ 	.word	0x00000080
        /*0730*/ 	.short	0x010a
        /*0732*/ 	.byte	0xff
	.zero		1


	//----- nvinfo : EIATTR_NUM_MBARRIERS
	.align		4
.L_47:
        /*0734*/ 	.byte	0x03, 0x38
        /*0736*/ 	.short	0x001c


	//----- nvinfo : EIATTR_EXIT_INSTR_OFFSETS
	.align		4
        /*0738*/ 	.byte	0x04, 0x1c
        /*073a*/ 	.short	(.L_49 - .L_48)


	//   ....[0]....
.L_48:
        /*073c*/ 	.word	0x00002480


	//   ....[1]....
        /*0740*/ 	.word	0x00002970


	//   ....[2]....
        /*0744*/ 	.word	0x000029d0


	//   ....[3]....
        /*0748*/ 	.word	0x00003850


	//   ....[4]....
        /*074c*/ 	.word	0x00004380


	//   ....[5]....
        /*0750*/ 	.word	0x000043c0


	//   ....[6]....
        /*0754*/ 	.word	0x00006070


	//----- nvinfo : EIATTR_MAX_THREADS
	.align		4
.L_49:
        /*0758*/ 	.byte	0x04, 0x05
        /*075a*/ 	.short	(.L_51 - .L_50)
.L_50:
        /*075c*/ 	.word	0x00000100
        /*0760*/ 	.word	0x00000001
        /*0764*/ 	.word	0x00000001


	//----- nvinfo : EIATTR_CRS_STACK_SIZE
	.align		4
.L_51:
        /*0768*/ 	.byte	0x04, 0x1e
        /*076a*/ 	.short	(.L_53 - .L_52)
.L_52:
        /*076c*/ 	.word	0x00000000


	//----- nvinfo : EIATTR_CBANK_PARAM_SIZE
	.align		4
.L_53:
        /*0770*/ 	.byte	0x03, 0x19
        /*0772*/ 	.short	0x0800


	//----- nvinfo : EIATTR_PARAM_CBANK
	.align		4
        /*0774*/ 	.byte	0x04, 0x0a
        /*0776*/ 	.short	(.L_55 - .L_54)
	.align		4
.L_54:
        /*0778*/ 	.word	index@(.nv.constant0._ZN7cutlass13device_kernelINS_4gemm6kernel13GemmUniversalIN4cute5tupleIJiiiiEEENS1_10collective13CollectiveMmaINS1_35MainloopSm100TmaUmmaWarpSpecializedILi4ELi2ELi4ENS5_IJNS4_1CILi1EEESB_SB_EEEEENS5_IJNSA_ILi64EEESE_SE_EEENS_12float_e4m3_tENS5_IJlSB_lEEESG_SH_NS4_8TiledMMAINS4_8MMA_AtomIJNS4_10MMA_TraitsINS4_19SM100_MMA_F8F6F4_SSEJSG_SG_fSE_SE_NS4_17integral_constantINS4_4UMMA5MajorELSO_0EEESP_NSM_INSN_7ScaleInELSQ_0EEESR_EEEEEENS4_6LayoutISC_NS5_IJNSA_ILi0EEESV_SV_EEEEENS5_IJNS4_10UnderscoreESY_SY_EEEEENS4_13SM90_TMA_LOADENS4_14ComposedLayoutINS4_7SwizzleILi2ELi4ELi3EEENS4_18smem_ptr_flag_bitsILi8EEENSU_INS5_IJNSA_ILi8EEESE_EEENS5_IJSE_SB_EEEEEEEvNS4_8identityES11_S1B_vS1C_EENS_8epilogue10collective18CollectiveEpilogueINS1E_23Sm100TmaWarpSpecializedILi1ELi1ELi32ELb0ELb0EEEJSF_NS5_IJNSU_ISE_SB_EES1J_EEESG_SH_SG_SH_NS1E_6fusion15FusionCallbacksIS1I_NS1L_17LinearCombinationISG_fSG_fLNS_15FloatRoundStyleE2EEESF_S1K_JEEENS4_5SM1004TMEM4LOAD26SM100_TMEM_LOAD_16dp32b32xES11_S1B_NS4_39AutoVectorizingCopyWithAssumedAlignmentILi128EEENS4_14SM90_TMA_STOREES1B_S1W_S1W_EEEvvEEEEvNT_6ParamsE)
        /*077c*/ 	.short	0x0380
        /*077e*/ 	.short	0x0800


	//----- nvinfo : EIATTR_SW_WAR
	.align		4
.L_55:
        /*0780*/ 	.byte	0x04, 0x36
        /*0782*/ 	.short	(.L_57 - .L_56)
.L_56:
        /*0784*/ 	.word	0x00000008
.L_57:


//--------------------- .nv.callgraph             --------------------------
	.section	.nv.callgraph,"",@"SHT_CUDA_CALLGRAPH"
	.align	4
	.sectionentsize	8
	.align		4
        /*0000*/ 	.word	0x00000000
	.align		4
        /*0004*/ 	.word	0xffffffff
	.align		4
        /*0008*/ 	.word	index@(_ZN7cutlass13device_kernelINS_4gemm6kernel13GemmUniversalIN4cute5tupleIJiiiiEEENS1_10collective13CollectiveMmaINS1_35MainloopSm100TmaUmmaWarpSpecializedILi4ELi2ELi4ENS5_IJNS4_1CILi1EEESB_SB_EEEEENS5_IJNSA_ILi64EEESE_SE_EEENS_12float_e4m3_tENS5_IJlSB_lEEESG_SH_NS4_8TiledMMAINS4_8MMA_AtomIJNS4_10MMA_TraitsINS4_19SM100_MMA_F8F6F4_SSEJSG_SG_fSE_SE_NS4_17integral_constantINS4_4UMMA5MajorELSO_0EEESP_NSM_INSN_7ScaleInELSQ_0EEESR_EEEEEENS4_6LayoutISC_NS5_IJNSA_ILi0EEESV_SV_EEEEENS5_IJNS4_10UnderscoreESY_SY_EEEEENS4_13SM90_TMA_LOADENS4_14ComposedLayoutINS4_7SwizzleILi2ELi4ELi3EEENS4_18smem_ptr_flag_bitsILi8EEENSU_INS5_IJNSA_ILi8EEESE_EEENS5_IJSE_SB_EEEEEEEvNS4_8identityES11_S1B_vS1C_EENS_8epilogue10collective18CollectiveEpilogueINS1E_23Sm100TmaWarpSpecializedILi1ELi1ELi32ELb0ELb0EEEJSF_NS5_IJNSU_ISE_SB_EES1J_EEESG_SH_SG_SH_NS1E_6fusion15FusionCallbacksIS1I_NS1L_17LinearCombinationISG_fSG_fLNS_15FloatRoundStyleE2EEESF_S1K_JEEENS4_5SM1004TMEM4LOAD26SM100_TMEM_LOAD_16dp32b32xES11_S1B_NS4_39AutoVectorizingCopyWithAssumedAlignmentILi128EEENS4_14SM90_TMA_STOREES1B_S1W_S1W_EEEvvEEEEvNT_6ParamsE)
	.align		4
        /*000c*/ 	.word	index@(__assertfail)
	.align		4
        /*0010*/ 	.word	0x00000000
	.align		4
        /*0014*/ 	.word	0xfffffffe
	.align		4
        /*0018*/ 	.word	0x00000000
	.align		4
        /*001c*/ 	.word	0xfffffffd
	.align		4
        /*0020*/ 	.word	0x00000000
	.align		4
        /*0024*/ 	.word	0xfffffffc


//--------------------- .nv.constant4             --------------------------
	.section	.nv.constant4,"a",@progbits
	.align	8
	.align		8
.nv.constant4:
        /*0000*/ 	.dword	__assertfail
	.align		8
        /*0008*/ 	.dword	__unnamed_1
	.align		8
        /*0010*/ 	.dword	__unnamed_2
	.align		8
        /*0018*/ 	.dword	_ZN40_INTERNAL_e51e1734_4_k_cu_f95f6274_276164cuda3std3__45__cpo5beginE
	.align		8
        /*0020*/ 	.dword	_ZN40_INTERNAL_e51e1734_4_k_cu_f95f6274_276164cuda3std3__45__cpo3endE
	.align		8
        /*0028*/ 	.dword	_ZN40_INTERNAL_e51e1734_4_k_cu_f95f6274_276164cuda3std3__45__cpo6cbeginE
	.align		8
        /*0030*/ 	.dword	_ZN40_INTERNAL_e51e1734_4_k_cu_f95f6274_276164cuda3std3__45__cpo4cendE
	.align		8
        /*0038*/ 	.dword	_ZN40_INTERNAL_e51e1734_4_k_cu_f95f6274_276164cuda3std3__442_GLOBAL__N__e51e1734_4_k_cu_f95f6274_276166ignoreE
	.align		8
        /*0040*/ 	.dword	_ZN40_INTERNAL_e51e1734_4_k_cu_f95f6274_276164cuda3std3__419piecewise_constructE
	.align		8
        /*0048*/ 	.dword	_ZN40_INTERNAL_e51e1734_4_k_cu_f95f6274_276164cuda3std3__48in_placeE
	.align		8
        /*0050*/ 	.dword	_ZN40_INTERNAL_e51e1734_4_k_cu_f95f6274_276164cuda3std6ranges3__45__cpo4swapE
	.align		8
        /*0058*/ 	.dword	_ZN40_INTERNAL_e51e1734_4_k_cu_f95f6274_276164cuda3std6ranges3__45__cpo9iter_moveE
	.align		8
        /*0060*/ 	.dword	_ZN40_INTERNAL_e51e1734_4_k_cu_f95f6274_276164cute7productE
	.align		8
        /*0068*/ 	.dword	_ZN40_INTERNAL_e51e1734_4_k_cu_f95f6274_276164cute1_E
	.align		8
        /*0070*/ 	.dword	$str$25
	.align		8
        /*0078*/ 	.dword	$str$26
	.align		8
        /*0080*/ 	.dword	$str$27
	.align		8
        /*0088*/ 	.dword	$str$28


//--------------------- .text._ZN7cutlass13device_kernelINS_4gemm6kernel13GemmUniversalIN4cute5tupleIJiiiiEEENS1_10collective13CollectiveMmaINS1_35MainloopSm100TmaUmmaWarpSpecializedILi4ELi2ELi4ENS5_IJNS4_1CILi1EEESB_SB_EEEEENS5_IJNSA_ILi64EEESE_SE_EEENS_12float_e4m3_tENS5_IJlSB_lEEESG_SH_NS4_8TiledMMAINS4_8MMA_AtomIJNS4_10MMA_TraitsINS4_19SM100_MMA_F8F6F4_SSEJSG_SG_fSE_SE_NS4_17integral_constantINS4_4UMMA5MajorELSO_0EEESP_NSM_INSN_7ScaleInELSQ_0EEESR_EEEEEENS4_6LayoutISC_NS5_IJNSA_ILi0EEESV_SV_EEEEENS5_IJNS4_10UnderscoreESY_SY_EEEEENS4_13SM90_TMA_LOADENS4_14ComposedLayoutINS4_7SwizzleILi2ELi4ELi3EEENS4_18smem_ptr_flag_bitsILi8EEENSU_INS5_IJNSA_ILi8EEESE_EEENS5_IJSE_SB_EEEEEEEvNS4_8identityES11_S1B_vS1C_EENS_8epilogue10collective18CollectiveEpilogueINS1E_23Sm100TmaWarpSpecializedILi1ELi1ELi32ELb0ELb0EEEJSF_NS5_IJNSU_ISE_SB_EES1J_EEESG_SH_SG_SH_NS1E_6fusion15FusionCallbacksIS1I_NS1L_17LinearCombinationISG_fSG_fLNS_15FloatRoundStyleE2EEESF_S1K_JEEENS4_5SM1004TMEM4LOAD26SM100_TMEM_LOAD_16dp32b32xES11_S1B_NS4_39AutoVectorizingCopyWithAssumedAlignmentILi128EEENS4_14SM90_TMA_STOREES1B_S1W_S1W_EEEvvEEEEvNT_6ParamsE --------------------------
	.section	.text._ZN7cutlass13device_kernelINS_4gemm6kernel13GemmUniversalIN4cute5tupleIJiiiiEEENS1_10collective13CollectiveMmaINS1_35MainloopSm100TmaUmmaWarpSpecializedILi4ELi2ELi4ENS5_IJNS4_1CILi1EEESB_SB_EEEEENS5_IJNSA_ILi64EEESE_SE_EEENS_12float_e4m3_tENS5_IJlSB_lEEESG_SH_NS4_8TiledMMAINS4_8MMA_AtomIJNS4_10MMA_TraitsINS4_19SM100_MMA_F8F6F4_SSEJSG_SG_fSE_SE_NS4_17integral_constantINS4_4UMMA5MajorELSO_0EEESP_NSM_INSN_7ScaleInELSQ_0EEESR_EEEEEENS4_6LayoutISC_NS5_IJNSA_ILi0EEESV_SV_EEEEENS5_IJNS4_10UnderscoreESY_SY_EEEEENS4_13SM90_TMA_LOADENS4_14ComposedLayoutINS4_7SwizzleILi2ELi4ELi3EEENS4_18smem_ptr_flag_bitsILi8EEENSU_INS5_IJNSA_ILi8EEESE_EEENS5_IJSE_SB_EEEEEEEvNS4_8identityES11_S1B_vS1C_EENS_8epilogue10collective18CollectiveEpilogueINS1E_23Sm100TmaWarpSpecializedILi1ELi1ELi32ELb0ELb0EEEJSF_NS5_IJNSU_ISE_SB_EES1J_EEESG_SH_SG_SH_NS1E_6fusion15FusionCallbacksIS1I_NS1L_17LinearCombinationISG_fSG_fLNS_15FloatRoundStyleE2EEESF_S1K_JEEENS4_5SM1004TMEM4LOAD26SM100_TMEM_LOAD_16dp32b32xES11_S1B_NS4_39AutoVectorizingCopyWithAssumedAlignmentILi128EEENS4_14SM90_TMA_STOREES1B_S1W_S1W_EEEvvEEEEvNT_6ParamsE,"ax",@progbits
	.align	128
.text._ZN7cutlass13device_kernelINS_4gemm6kernel13GemmUniversalIN4cute5tupleIJiiiiEEENS1_10collective13CollectiveMmaINS1_35MainloopSm100TmaUmmaWarpSpecializedILi4ELi2ELi4ENS5_IJNS4_1CILi1EEESB_SB_EEEEENS5_IJNSA_ILi64EEESE_SE_EEENS_12float_e4m3_tENS5_IJlSB_lEEESG_SH_NS4_8TiledMMAINS4_8MMA_AtomIJNS4_10MMA_TraitsINS4_19SM100_MMA_F8F6F4_SSEJSG_SG_fSE_SE_NS4_17integral_constantINS4_4UMMA5MajorELSO_0EEESP_NSM_INSN_7ScaleInELSQ_0EEESR_EEEEEENS4_6LayoutISC_NS5_IJNSA_ILi0EEESV_SV_EEEEENS5_IJNS4_10UnderscoreESY_SY_EEEEENS4_13SM90_TMA_LOADENS4_14ComposedLayoutINS4_7SwizzleILi2ELi4ELi3EEENS4_18smem_ptr_flag_bitsILi8EEENSU_INS5_IJNSA_ILi8EEESE_EEENS5_IJSE_SB_EEEEEEEvNS4_8identityES11_S1B_vS1C_EENS_8epilogue10collective18CollectiveEpilogueINS1E_23Sm100TmaWarpSpecializedILi1ELi1ELi32ELb0ELb0EEEJSF_NS5_IJNSU_ISE_SB_EES1J_EEESG_SH_SG_SH_NS1E_6fusion15FusionCallbacksIS1I_NS1L_17LinearCombinationISG_fSG_fLNS_15FloatRoundStyleE2EEESF_S1K_JEEENS4_5SM1004TMEM4LOAD26SM100_TMEM_LOAD_16dp32b32xES11_S1B_NS4_39AutoVectorizingCopyWithAssumedAlignmentILi128EEENS4_14SM90_TMA_STOREES1B_S1W_S1W_EEEvvEEEEvNT_6ParamsE:
        .type           _ZN7cutlass13device_kernelINS_4gemm6kernel13GemmUniversalIN4cute5tupleIJiiiiEEENS1_10collective13CollectiveMmaINS1_35MainloopSm100TmaUmmaWarpSpecializedILi4ELi2ELi4ENS5_IJNS4_1CILi1EEESB_SB_EEEEENS5_IJNSA_ILi64EEESE_SE_EEENS_12float_e4m3_tENS5_IJlSB_lEEESG_SH_NS4_8TiledMMAINS4_8MMA_AtomIJNS4_10MMA_TraitsINS4_19SM100_MMA_F8F6F4_SSEJSG_SG_fSE_SE_NS4_17integral_constantINS4_4UMMA5MajorELSO_0EEESP_NSM_INSN_7ScaleInELSQ_0EEESR_EEEEEENS4_6LayoutISC_NS5_IJNSA_ILi0EEESV_SV_EEEEENS5_IJNS4_10UnderscoreESY_SY_EEEEENS4_13SM90_TMA_LOADENS4_14ComposedLayoutINS4_7SwizzleILi2ELi4ELi3EEENS4_18smem_ptr_flag_bitsILi8EEENSU_INS5_IJNSA_ILi8EEESE_EEENS5_IJSE_SB_EEEEEEEvNS4_8identityES11_S1B_vS1C_EENS_8epilogue10collective18CollectiveEpilogueINS1E_23Sm100TmaWarpSpecializedILi1ELi1ELi32ELb0ELb0EEEJSF_NS5_IJNSU_ISE_SB_EES1J_EEESG_SH_SG_SH_NS1E_6fusion15FusionCallbacksIS1I_NS1L_17LinearCombinationISG_fSG_fLNS_15FloatRoundStyleE2EEESF_S1K_JEEENS4_5SM1004TMEM4LOAD26SM100_TMEM_LOAD_16dp32b32xES11_S1B_NS4_39AutoVectorizingCopyWithAssumedAlignmentILi128EEENS4_14SM90_TMA_STOREES1B_S1W_S1W_EEEvvEEEEvNT_6ParamsE,@function
        .size           _ZN7cutlass13device_kernelINS_4gemm6kernel13GemmUniversalIN4cute5tupleIJiiiiEEENS1_10collective13CollectiveMmaINS1_35MainloopSm100TmaUmmaWarpSpecializedILi4ELi2ELi4ENS5_IJNS4_1CILi1EEESB_SB_EEEEENS5_IJNSA_ILi64EEESE_SE_EEENS_12float_e4m3_tENS5_IJlSB_lEEESG_SH_NS4_8TiledMMAINS4_8MMA_AtomIJNS4_10MMA_TraitsINS4_19SM100_MMA_F8F6F4_SSEJSG_SG_fSE_SE_NS4_17integral_constantINS4_4UMMA5MajorELSO_0EEESP_NSM_INSN_7ScaleInELSQ_0EEESR_EEEEEENS4_6LayoutISC_NS5_IJNSA_ILi0EEESV_SV_EEEEENS5_IJNS4_10UnderscoreESY_SY_EEEEENS4_13SM90_TMA_LOADENS4_14ComposedLayoutINS4_7SwizzleILi2ELi4ELi3EEENS4_18smem_ptr_flag_bitsILi8EEENSU_INS5_IJNSA_ILi8EEESE_EEENS5_IJSE_SB_EEEEEEEvNS4_8identityES11_S1B_vS1C_EENS_8epilogue10collective18CollectiveEpilogueINS1E_23Sm100TmaWarpSpecializedILi1ELi1ELi32ELb0ELb0EEEJSF_NS5_IJNSU_ISE_SB_EES1J_EEESG_SH_SG_SH_NS1E_6fusion15FusionCallbacksIS1I_NS1L_17LinearCombinationISG_fSG_fLNS_15FloatRoundStyleE2EEESF_S1K_JEEENS4_5SM1004TMEM4LOAD26SM100_TMEM_LOAD_16dp32b32xES11_S1B_NS4_39AutoVectorizingCopyWithAssumedAlignmentILi128EEENS4_14SM90_TMA_STOREES1B_S1W_S1W_EEEvvEEEEvNT_6ParamsE,(.L_x_128 - _ZN7cutlass13device_kernelINS_4gemm6kernel13GemmUniversalIN4cute5tupleIJiiiiEEENS1_10collective13CollectiveMmaINS1_35MainloopSm100TmaUmmaWarpSpecializedILi4ELi2ELi4ENS5_IJNS4_1CILi1EEESB_SB_EEEEENS5_IJNSA_ILi64EEESE_SE_EEENS_12float_e4m3_tENS5_IJlSB_lEEESG_SH_NS4_8TiledMMAINS4_8MMA_AtomIJNS4_10MMA_TraitsINS4_19SM100_MMA_F8F6F4_SSEJSG_SG_fSE_SE_NS4_17integral_constantINS4_4UMMA5MajorELSO_0EEESP_NSM_INSN_7ScaleInELSQ_0EEESR_EEEEEENS4_6LayoutISC_NS5_IJNSA_ILi0EEESV_SV_EEEEENS5_IJNS4_10UnderscoreESY_SY_EEEEENS4_13SM90_TMA_LOADENS4_14ComposedLayoutINS4_7SwizzleILi2ELi4ELi3EEENS4_18smem_ptr_flag_bitsILi8EEENSU_INS5_IJNSA_ILi8EEESE_EEENS5_IJSE_SB_EEEEEEEvNS4_8identityES11_S1B_vS1C_EENS_8epilogue10collective18CollectiveEpilogueINS1E_23Sm100TmaWarpSpecializedILi1ELi1ELi32ELb0ELb0EEEJSF_NS5_IJNSU_ISE_SB_EES1J_EEESG_SH_SG_SH_NS1E_6fusion15FusionCallbacksIS1I_NS1L_17LinearCombinationISG_fSG_fLNS_15FloatRoundStyleE2EEESF_S1K_JEEENS4_5SM1004TMEM4LOAD26SM100_TMEM_LOAD_16dp32b32xES11_S1B_NS4_39AutoVectorizingCopyWithAssumedAlignmentILi128EEENS4_14SM90_TMA_STOREES1B_S1W_S1W_EEEvvEEEEvNT_6ParamsE)
        .other          _ZN7cutlass13device_kernelINS_4gemm6kernel13GemmUniversalIN4cute5tupleIJiiiiEEENS1_10collective13CollectiveMmaINS1_35MainloopSm100TmaUmmaWarpSpecializedILi4ELi2ELi4ENS5_IJNS4_1CILi1EEESB_SB_EEEEENS5_IJNSA_ILi64EEESE_SE_EEENS_12float_e4m3_tENS5_IJlSB_lEEESG_SH_NS4_8TiledMMAINS4_8MMA_AtomIJNS4_10MMA_TraitsINS4_19SM100_MMA_F8F6F4_SSEJSG_SG_fSE_SE_NS4_17integral_constantINS4_4UMMA5MajorELSO_0EEESP_NSM_INSN_7ScaleInELSQ_0EEESR_EEEEEENS4_6LayoutISC_NS5_IJNSA_ILi0EEESV_SV_EEEEENS5_IJNS4_10UnderscoreESY_SY_EEEEENS4_13SM90_TMA_LOADENS4_14ComposedLayoutINS4_7SwizzleILi2ELi4ELi3EEENS4_18smem_ptr_flag_bitsILi8EEENSU_INS5_IJNSA_ILi8EEESE_EEENS5_IJSE_SB_EEEEEEEvNS4_8identityES11_S1B_vS1C_EENS_8epilogue10collective18CollectiveEpilogueINS1E_23Sm100TmaWarpSpecializedILi1ELi1ELi32ELb0ELb0EEEJSF_NS5_IJNSU_ISE_SB_EES1J_EEESG_SH_SG_SH_NS1E_6fusion15FusionCallbacksIS1I_NS1L_17LinearCombinationISG_fSG_fLNS_15FloatRoundStyleE2EEESF_S1K_JEEENS4_5SM1004TMEM4LOAD26SM100_TMEM_LOAD_16dp32b32xES11_S1B_NS4_39AutoVectorizingCopyWithAssumedAlignmentILi128EEENS4_14SM90_TMA_STOREES1B_S1W_S1W_EEEvvEEEEvNT_6ParamsE,@"STO_CUDA_ENTRY STV_DEFAULT"
_ZN7cutlass13device_kernelINS_4gemm6kernel13GemmUniversalIN4cute5tupleIJiiiiEEENS1_10collective13CollectiveMmaINS1_35MainloopSm100TmaUmmaWarpSpecializedILi4ELi2ELi4ENS5_IJNS4_1CILi1EEESB_SB_EEEEENS5_IJNSA_ILi64EEESE_SE_EEENS_12float_e4m3_tENS5_IJlSB_lEEESG_SH_NS4_8TiledMMAINS4_8MMA_AtomIJNS4_10MMA_TraitsINS4_19SM100_MMA_F8F6F4_SSEJSG_SG_fSE_SE_NS4_17integral_constantINS4_4UMMA5MajorELSO_0EEESP_NSM_INSN_7ScaleInELSQ_0EEESR_EEEEEENS4_6LayoutISC_NS5_IJNSA_ILi0EEESV_SV_EEEEENS5_IJNS4_10UnderscoreESY_SY_EEEEENS4_13SM90_TMA_LOADENS4_14ComposedLayoutINS4_7SwizzleILi2ELi4ELi3EEENS4_18smem_ptr_flag_bitsILi8EEENSU_INS5_IJNSA_ILi8EEESE_EEENS5_IJSE_SB_EEEEEEEvNS4_8identityES11_S1B_vS1C_EENS_8epilogue10collective18CollectiveEpilogueINS1E_23Sm100TmaWarpSpecializedILi1ELi1ELi32ELb0ELb0EEEJSF_NS5_IJNSU_ISE_SB_EES1J_EEESG_SH_SG_SH_NS1E_6fusion15FusionCallbacksIS1I_NS1L_17LinearCombinationISG_fSG_fLNS_15FloatRoundStyleE2EEESF_S1K_JEEENS4_5SM1004TMEM4LOAD26SM100_TMEM_LOAD_16dp32b32xES11_S1B_NS4_39AutoVectorizingCopyWithAssumedAlignmentILi128EEENS4_14SM90_TMA_STOREES1B_S1W_S1W_EEEvvEEEEvNT_6ParamsE:
[----:B------:R-:W1:Y:S01]  /*0000*/  LDC R1, c[0x0][0x37c] ;  /* 0x0000df00ff017b82 */ /* 0x000e620000000800 */
[----:B------:R-:W2:Y:S01]  /*0010*/  S2R R101, SR_TID.X ;  /* 0x0000000000657919 */ /* 0x000ea20000002100 */
[----:B------:R-:W3:Y:S01]  /*0020*/  LDCU.64 UR4, c[0x0][0x890] ;  /* 0x00011200ff0477ac */ /* 0x000ee20008000a00 */
[----:B------:R-:W-:Y:S02]  /*0030*/  PRMT R96, RZ, 0x7610, R96 ;  /* 0x00007610ff607816 */ /* 0x000fe40000000060 */
[----:B------:R-:W-:Y:S01]  /*0040*/  ELECT P5, URZ, PT ;  /* 0x0000000000ff782f */ /* 0x000fe200038a0000 */
[----:B------:R-:W4:Y:S01]  /*0050*/  LDCU.64 UR40, c[0x0][0x358] ;  /* 0x00006b00ff2877ac */ /* 0x000f220008000a00 */
[----:B---3--:R-:W-:-:S04]  /*0060*/  UISETP.NE.U32.AND UP0, UPT, UR4, URZ, UPT ;  /* 0x000000ff0400728c */ /* 0x008fc8000bf05070 */
[----:B------:R-:W-:Y:S01]  /*0070*/  UISETP.NE.AND.EX UP0, UPT, UR5, URZ, UPT, UP0 ;  /* 0x000000ff0500728c */ /* 0x000fe2000bf05300 */
[----:B--2---:R-:W-:-:S05]  /*0080*/  SHF.R.U32.HI R104, RZ, 0x5, R101 ;  /* 0x00000005ff687819 */ /* 0x004fca0000011665 */
[----:B------:R-:W2:Y:S02]  /*0090*/  SHFL.IDX PT, R0, R104, RZ, 0x1f ;  /* 0x00001fff68007589 */ /* 0x000ea400000e0000 */
[----:B--2---:R-:W-:Y:S01]  /*00a0*/  R2UR UR8, R0 ;  /* 0x00000000000872ca */ /* 0x004fe200000e0000 */
[----:B-1--4-:R-:W-:-:S14]  /*00b0*/  BRA.U UP0, `(.L_x_0) ;  /* 0x00000001002c7547 */ /* 0x012fdc000b800000 */
[----:B------:R-:W1:Y:S02]  /*00c0*/  LDCU.64 UR6, c[0x0][0x888] ;  /* 0x00011100ff0677ac */ /* 0x000e640008000a00 */
[----:B-1----:R-:W-:-:S04]  /*00d0*/  UISETP.NE.U32.AND UP0, UPT, UR6, URZ, UPT ;  /* 0x000000ff0600728c */ /* 0x002fc8000bf05070 */
[----:B------:R-:W-:-:S09]  /*00e0*/  UISETP.NE.AND.EX UP0, UPT, UR7, URZ, UPT, UP0 ;  /* 0x000000ff0700728c */ /* 0x000fd2000bf05300 */
[----:B------:R-:W-:Y:S05]  /*00f0*/  BRA.U !UP0, `(.L_x_1) ;  /* 0x0000000108107547 */ /* 0x000fea000b800000 */
[----:B------:R-:W1:Y:S02]  /*0100*/  LDC.64 R2, c[0x0][0x888] ;  /* 0x00022200ff027b82 */ /* 0x000e640000000a00 */
[----:B-1----:R1:W5:Y:S01]  /*0110*/  LDG.E R49, desc[UR40][R2.64] ;  /* 0x0000002802317981 */ /* 0x002362000c1e1900 */
[----:B------:R-:W-:Y:S01]  /*0120*/  HFMA2 R96, -RZ, RZ, 0, 5.9604644775390625e-08 ;  /* 0x00000001ff607431 */ /* 0x000fe200000001ff */
[----:B------:R-:W-:Y:S05]  /*0130*/  BRA `(.L_x_0) ;  /* 0x00000000000c7947 */ /* 0x000fea0003800000 */
.L_x_1:
[----:B------:R-:W1:Y:S01]  /*0140*/  LDCU UR6, c[0x0][0x880] ;  /* 0x00011000ff0677ac */ /* 0x000e620008000800 */
[----:B------:R-:W-:Y:S01]  /*0150*/  HFMA2 R96, -RZ, RZ, 0, 5.9604644775390625e-08 ;  /* 0x00000001ff607431 */ /* 0x000fe200000001ff */
[----:B-1----:R-:W-:-:S07]  /*0160*/  MOV R49, UR6 ;  /* 0x0000000600317c02 */ /* 0x002fce0008000f00 */
.L_x_0:
[----:B------:R-:W2:Y:S02]  /*0170*/  LDCU.64 UR6, c[0x0][0x8b0] ;  /* 0x00011600ff0677ac */ /* 0x000ea40008000a00 */
[----:B--2---:R-:W-:-:S04]  /*0180*/  UISETP.NE.U32.AND UP0, UPT, UR6, URZ, UPT ;  /* 0x000000ff0600728c */ /* 0x004fc8000bf05070 */
[----:B------:R-:W-:-:S09]  /*0190*/  UISETP.NE.AND.EX UP0, UPT, UR7, URZ, UPT, UP0 ;  /* 0x000000ff0700728c */ /* 0x000fd2000bf05300 */
[----:B------:R-:W-:Y:S05]  /*01a0*/  BRA.U UP0, `(.L_x_2) ;  /* 0x0000000100247547 */ /* 0x000fea000b800000 */
[----:B------:R-:W2:Y:S02]  /*01b0*/  LDCU.64 UR6, c[0x0][0x8a8] ;  /* 0x00011500ff0677ac */ /* 0x000ea40008000a00 */
[----:B--2---:R-:W-:-:S04]  /*01c0*/  UISETP.NE.U32.AND UP0, UPT, UR6, URZ, UPT ;  /* 0x000000ff0600728c */ /* 0x004fc8000bf05070 */
[----:B------:R-:W-:-:S09]  /*01d0*/  UISETP.NE.AND.EX UP0, UPT, UR7, URZ, UPT, UP0 ;  /* 0x000000ff0700728c */ /* 0x000fd2000bf05300 */
[----:B------:R-:W-:Y:S05]  /*01e0*/  BRA.U !UP0, `(.L_x_3) ;  /* 0x00000001080c7547 */ /* 0x000fea000b800000 */
[----:B-1----:R-:W1:Y:S02]  /*01f0*/  LDC.64 R2, c[0x0][0x8a8] ;  /* 0x00022a00ff027b82 */ /* 0x002e640000000a00 */
[----:B-1----:R2:W5:Y:S01]  /*0200*/  LDG.E R47, desc[UR40][R2.64] ;  /* 0x00000028022f7981 */ /* 0x002562000c1e1900 */
[----:B------:R-:W-:Y:S05]  /*0210*/  BRA `(.L_x_2) ;  /* 0x0000000000087947 */ /* 0x000fea0003800000 */
.L_x_3:
[----:B------:R-:W2:Y:S02]  /*0220*/  LDCU UR6, c[0x0][0x8a0] ;  /* 0x00011400ff0677ac */ /* 0x000ea40008000800 */
[----:B--2---:R-:W-:Y:S02]  /*0230*/  MOV R47, UR6 ;  /* 0x00000006002f7c02 */ /* 0x004fe40008000f00 */
.L_x_2:
[----:B------:R-:W-:Y:S01]  /*0240*/  IMAD.U32 R0, RZ, RZ, UR8 ;  /* 0x00000008ff007e24 */ /* 0x000fe2000f8e00ff */
[----:B------:R-:W-:Y:S04]  /*0250*/  BSSY.RECONVERGENT B0, `(.L_x_4) ;  /* 0x000000c000007945 */ /* 0x000fe80003800200 */
[C---:B------:R-:W-:Y:S02]  /*0260*/  ISETP.NE.OR P1, PT, R0.reuse, 0x1, !P5 ;  /* 0x000000010000780c */ /* 0x040fe40006f25670 */
[----:B------:R-:W-:-:S11]  /*0270*/  ISETP.NE.OR P0, PT, R0, 0x3, !P5 ;  /* 0x000000030000780c */ /* 0x000fd60006f05670 */
[----:B------:R-:W-:Y:S05]  /*0280*/  @P1 BRA `(.L_x_5) ;  /* 0x0000000000201947 */ /* 0x000fea0003800000 */
[----:B------:R-:W3:Y:S02]  /*0290*/  LDCU.64 UR6, c[0x0][0x348] ;  /* 0x00006900ff0677ac */ /* 0x000ee40008000a00 */
[----:B---3--:R-:W-:Y:S02]  /*02a0*/  UIADD3 UR10, UP1, UPT, UR6, 0x80, URZ ;  /* 0x00000080060a7890 */ /* 0x008fe4000ff3e0ff */
[----:B------:R-:W-:Y:S02]  /*02b0*/  UIADD3 UR6, UP0, UPT, UR6, 0x180, URZ ;  /* 0x0000018006067890 */ /* 0x000fe4000ff1e0ff */
[----:B------:R-:W-:Y:S02]  /*02c0*/  UIADD3.X UR11, UPT, UPT, URZ, UR7, URZ, UP1, !UPT ;  /* 0x00000007ff0b7290 */ /* 0x000fe40008ffe4ff */
[----:B------:R-:W-:-:S07]  /*02d0*/  UIADD3.X UR7, UPT, UPT, URZ, UR7, URZ, UP0, !UPT ;  /* 0x00000007ff077290 */ /* 0x000fce00087fe4ff */
[----:B------:R3:W-:Y:S02]  /*02e0*/  UTMACCTL.PF [UR10] ;  /* 0x000000000a0079b9 */ /* 0x0007e40008040000 */
[----:B------:R3:W-:Y:S02]  /*02f0*/  UTMACCTL.PF [UR6] ;  /* 0x00000000060079b9 */ /* 0x0007e40008040000 */
[----:B---3--:R-:W-:Y:S01]  /*0300*/  NOP ;  /* 0x0000000000007918 */ /* 0x008fe20000000000 */
.L_x_5:
[----:B------:R-:W-:Y:S05]  /*0310*/  BSYNC.RECONVERGENT B0 ;  /* 0x0000000000007941 */ /* 0x000fea0003800200 */
.L_x_4:
[----:B------:R-:W-:Y:S04]  /*0320*/  BSSY.RECONVERGENT B0, `(.L_x_6) ;  /* 0x000000a000007945 */ /* 0x000fe80003800200 */
        /* <DEDUP_REMOVED lines=9> */
.L_x_7:
[----:B------:R-:W-:Y:S05]  /*03c0*/  BSYNC.RECONVERGENT B0 ;  /* 0x0000000000007941 */ /* 0x000fea0003800200 */
.L_x_6:
[----:B------:R-:W3:Y:S01]  /*03d0*/  LDCU.64 UR6, c[0x0][0x888] ;  /* 0x00011100ff0677ac */ /* 0x000ee20008000a00 */
[----:B------:R-:W-:Y:S02]  /*03e0*/  UISETP.EQ.U32.AND UP1, UPT, UR4, URZ, UPT ;  /* 0x000000ff0400728c */ /* 0x000fe4000bf22070 */
[----:B------:R-:W-:Y:S02]  /*03f0*/  UPLOP3.LUT UP2, UPT, UPT, UPT, UPT, 0x80, 0x8 ;  /* 0x000000000008789c */ /* 0x000fe40003f4f070 */
[----:B---3--:R-:W-:-:S04]  /*0400*/  UISETP.NE.U32.AND UP0, UPT, UR6, URZ, UPT ;  /* 0x000000ff0600728c */ /* 0x008fc8000bf05070 */
[----:B------:R-:W-:-:S04]  /*0410*/  UISETP.NE.AND.EX UP0, UPT, UR7, URZ, UPT, UP0 ;  /* 0x000000ff0700728c */ /* 0x000fc8000bf05300 */
[----:B------:R-:W-:-:S04]  /*0420*/  UISETP.EQ.OR.EX UP3, UPT, UR5, URZ, !UP0, UP1 ;  /* 0x000000ff0500728c */ /* 0x000fc8000c762710 */
[----:B------:R-:W-:-:S05]  /*0430*/  UP2UR UR44, UPR, URZ, 0x8 ;  /* 0x00000008ff2c7883 */ /* 0x000fca0008000000 */
[----:B------:R-:W-:Y:S07]  /*0440*/  BRA.U !UP3, `(.L_x_8) ;  /* 0x000000010b207547 */ /* 0x000fee000b800000 */
[----:B------:R-:W-:Y:S01]  /*0450*/  UISETP.NE.U32.AND UP2, UPT, UR4, URZ, UPT ;  /* 0x000000ff0400728c */ /* 0x000fe2000bf45070 */
[----:B-----5:R-:W-:Y:S01]  /*0460*/  FSETP.NEU.AND P0, PT, R49, RZ, PT ;  /* 0x000000ff3100720b */ /* 0x020fe20003f0d000 */
[----:B------:R-:W-:Y:S02]  /*0470*/  USEL UR4, URZ, 0xffffffff, UP0 ;  /* 0xffffffffff047887 */ /* 0x000fe40008000000 */
[----:B------:R-:W-:-:S10]  /*0480*/  UISETP.NE.AND.EX UP2, UPT, UR5, URZ, UPT, UP2 ;  /* 0x000000ff0500728c */ /* 0x000fd4000bf45320 */
[----:B------:R-:W-:Y:S01]  /*0490*/  VOTEU.ANY UP1, P0 ;  /* 0x0000000000ff7886 */ /* 0x000fe20000020100 */
[----:B------:R-:W-:-:S04]  /*04a0*/  @!UP2 USEL UR4, URZ, 0xffffffff, UP1 ;  /* 0xffffffffff04a887 */ /* 0x000fc80008800000 */
[----:B------:R-:W-:-:S04]  /*04b0*/  ULOP3.LUT UR4, UR4, 0x1, URZ, 0xc0, !UPT ;  /* 0x0000000104047892 */ /* 0x000fc8000f8ec0ff */
[----:B------:R-:W-:-:S11]  /*04c0*/  UISETP.NE.U32.AND UP2, UPT, UR4, 0x1, UPT ;  /* 0x000000010400788c */ /* 0x000fd6000bf45070 */
.L_x_8:
[----:B-12---:R-:W1:Y:S01]  /*04d0*/  SHFL.IDX PT, R2, R104, RZ, 0x1f ;  /* 0x00001fff68027589 */ /* 0x006e6200000e0000 */
[----:B------:R-:W-:-:S04]  /*04e0*/  UISETP.NE.AND UP1, UPT, UR8, 0x2, UPT ;  /* 0x000000020800788c */ /* 0x000fc8000bf25270 */
[----:B------:R-:W-:Y:S01]  /*04f0*/  USEL UR13, URZ, 0x1, UP1 ;  /* 0x00000001ff0d7887 */ /* 0x000fe20008800000 */
[----:B-1----:R-:W-:-:S13]  /*0500*/  ISETP.NE.AND P0, PT, R2, RZ, PT ;  /* 0x000000ff0200720c */ /* 0x002fda0003f05270 */
[----:B------:R-:W-:Y:S05]  /*0510*/  @P0 BRA `(.L_x_9) ;  /* 0x0000000000480947 */ /* 0x000fea0003800000 */
[----:B------:R-:W1:Y:S01]  /*0520*/  S2UR UR5, SR_CgaCtaId ;  /* 0x00000000000579c3 */ /* 0x000e620000008800 */
[----:B------:R-:W-:Y:S01]  /*0530*/  UMOV UR6, 0x400 ;  /* 0x0000040000067882 */ /* 0x000fe20000000000 */
[----:B------:R-:W-:Y:S01]  /*0540*/  UMOV UR4, 0x1 ;  /* 0x0000000100047882 */ /* 0x000fe20000000000 */
[----:B------:R-:W-:Y:S01]  /*0550*/  ELECT P0, URZ, PT ;  /* 0x0000000000ff782f */ /* 0x000fe20003800000 */
[----:B-1----:R-:W-:Y:S02]  /*0560*/  ULEA UR5, UR5, UR6, 0x18 ;  /* 0x0000000605057291 */ /* 0x002fe4000f8ec0ff */
[----:B------:R-:W-:-:S04]  /*0570*/  UIADD3 UR6, UPT, UPT, -UR4, 0x100000, URZ ;  /* 0x0010000004067890 */ /* 0x000fc8000fffe1ff */
[----:B------:R-:W-:Y:S02]  /*0580*/  USHF.L.U32 UR7, UR6, 0xb, URZ ;  /* 0x0000000b06077899 */ /* 0x000fe400080006ff */
[----:B------:R-:W-:Y:S01]  /*0590*/  USHF.L.U32 UR6, UR6, 0x1, URZ ;  /* 0x0000000106067899 */ /* 0x000fe200080006ff */
[----:B------:R-:W1:Y:S11]  /*05a0*/  FENCE.VIEW.ASYNC.S ;  /* 0x00000000000073c6 */ /* 0x000e760000000000 */
[----:B-1----:R1:W2:Y:S01]  /*05b0*/  SYNCS.EXCH.64 URZ, [UR5], UR6 ;  /* 0x0000000605ff75b2 */ /* 0x0022a20008000100 */
[----:B------:R1:W3:Y:S01]  /*05c0*/  SYNCS.EXCH.64 URZ, [UR5+0x20], UR6 ;  /* 0x0000200605ff75b2 */ /* 0x0002e20008000100 */
[----:B------:R1:W4:Y:S01]  /*05d0*/  SYNCS.EXCH.64 URZ, [UR5+0x8], UR6 ;  /* 0x0000080605ff75b2 */ /* 0x0003220008000100 */
[----:B------:R1:W1:Y:S01]  /*05e0*/  SYNCS.EXCH.64 URZ, [UR5+0x28], UR6 ;  /* 0x0000280605ff75b2 */ /* 0x0002620008000100 */
[----:B------:R1:W1:Y:S01]  /*05f0*/  SYNCS.EXCH.64 URZ, [UR5+0x10], UR6 ;  /* 0x0000100605ff75b2 */ /* 0x0002620008000100 */
[----:B------:R1:W1:Y:S01]  /*0600*/  SYNCS.EXCH.64 URZ, [UR5+0x30], UR6 ;  /* 0x0000300605ff75b2 */ /* 0x0002620008000100 */
[----:B------:R1:W1:Y:S01]  /*0610*/  SYNCS.EXCH.64 URZ, [UR5+0x18], UR6 ;  /* 0x0000180605ff75b2 */ /* 0x0002620008000100 */
[----:B------:R1:W1:Y:S01]  /*0620*/  SYNCS.EXCH.64 URZ, [UR5+0x38], UR6 ;  /* 0x0000380605ff75b2 */ /* 0x0002620008000100 */
[----:B------:R-:W-:Y:S01]  /*0630*/  NOP ;  /* 0x0000000000007918 */ /* 0x000fe20000000000 */
.L_x_9:
[----:B------:R-:W2:Y:S01]  /*0640*/  SHFL.IDX PT, R2, R104, RZ, 0x1f ;  /* 0x00001fff68027589 */ /* 0x000ea200000e0000 */
[----:B------:R-:W-:Y:S01]  /*0650*/  NOP ;  /* 0x0000000000007918 */ /* 0x000fe20000000000 */
[----:B--2---:R-:W-:-:S13]  /*0660*/  ISETP.NE.AND P0, PT, R2, 0x1, PT ;  /* 0x000000010200780c */ /* 0x004fda0003f05270 */
[----:B------:R-:W-:Y:S05]  /*0670*/  @P0 BRA `(.L_x_10) ;  /* 0x0000000000400947 */ /* 0x000fea0003800000 */
[----:B-1----:R-:W1:Y:S01]  /*0680*/  S2UR UR6, SR_CgaCtaId ;  /* 0x00000000000679c3 */ /* 0x002e620000008800 */
[----:B------:R-:W-:Y:S01]  /*0690*/  UMOV UR7, 0x400 ;  /* 0x0000040000077882 */ /* 0x000fe20000000000 */
[----:B------:R-:W-:Y:S01]  /*06a0*/  UMOV UR5, 0x20 ;  /* 0x0000002000057882 */ /* 0x000fe20000000000 */
[----:B------:R-:W-:Y:S01]  /*06b0*/  UMOV UR4, 0x80 ;  /* 0x0000008000047882 */ /* 0x000fe20000000000 */
[----:B------:R-:W-:-:S04]  /*06c0*/  UIADD3 UR10, UPT, UPT, -UR5, 0x100000, URZ ;  /* 0x00100000050a7890 */ /* 0x000fc8000fffe1ff */
[----:B------:R-:W-:Y:S02]  /*06d0*/  USHF.L.U32 UR11, UR10, 0xb, URZ ;  /* 0x0000000b0a0b7899 */ /* 0x000fe400080006ff */
[----:B------:R-:W-:Y:S02]  /*06e0*/  USHF.L.U32 UR10, UR10, 0x1, URZ ;  /* 0x000000010a0a7899 */ /* 0x000fe400080006ff */
[----:B------:R-:W-:-:S04]  /*06f0*/  UIADD3 UR4, UPT, UPT, -UR4, 0x100000, URZ ;  /* 0x0010000004047890 */ /* 0x000fc8000fffe1ff */
[----:B------:R-:W-:Y:S02]  /*0700*/  USHF.L.U32 UR5, UR4, 0xb, URZ ;  /* 0x0000000b04057899 */ /* 0x000fe400080006ff */
[----:B------:R-:W-:Y:S01]  /*0710*/  USHF.L.U32 UR4, UR4, 0x1, URZ ;  /* 0x0000000104047899 */ /* 0x000fe200080006ff */
[----:B------:R-:W-:Y:S01]  /*0720*/  ELECT P0, URZ, PT ;  /* 0x0000000000ff782f */ /* 0x000fe20003800000 */
[----:B-1----:R-:W-:Y:S01]  /*0730*/  ULEA UR6, UR6, UR7, 0x18 ;  /* 0x0000000706067291 */ /* 0x002fe2000f8ec0ff */
[----:B------:R-:W1:Y:S11]  /*0740*/  FENCE.VIEW.ASYNC.S ;  /* 0x00000000000073c6 */ /* 0x000e760000000000 */
[----:B-1----:R2:W1:Y:S01]  /*0750*/  SYNCS.EXCH.64 URZ, [UR6+0x40], UR10 ;  /* 0x0000400a06ff75b2 */ /* 0x0024620008000100 */
[----:B------:R2:W1:Y:S02]  /*0760*/  SYNCS.EXCH.64 URZ, [UR6+0x48], UR4 ;  /* 0x0000480406ff75b2 */ /* 0x0004640008000100 */
[----:B--2---:R-:W-:Y:S01]  /*0770*/  NOP ;  /* 0x0000000000007918 */ /* 0x004fe20000000000 */
.L_x_10:
[----:B------:R-:W2:Y:S01]  /*0780*/  SHFL.IDX PT, R2, R104, RZ, 0x1f ;  /* 0x00001fff68027589 */ /* 0x000ea200000e0000 */
[----:B------:R-:W-:Y:S01]  /*0790*/  NOP ;  /* 0x0000000000007918 */ /* 0x000fe20000000000 */
[----:B--2---:R-:W-:-:S13]  /*07a0*/  ISETP.NE.AND P0, PT, R2, 0x3, PT ;  /* 0x000000030200780c */ /* 0x004fda0003f05270 */
[----:B------:R-:W-:Y:S05]  /*07b0*/  @P0 BRA `(.L_x_11) ;  /* 0x0000000000300947 */ /* 0x000fea0003800000 */
[----:B-1----:R-:W1:Y:S01]  /*07c0*/  S2UR UR5, SR_CgaCtaId ;  /* 0x00000000000579c3 */ /* 0x002e620000008800 */
        /* <DEDUP_REMOVED lines=8> */
[----:B-1----:R2:W1:Y:S01]  /*0850*/  SYNCS.EXCH.64 URZ, [UR5+0x50], UR6 ;  /* 0x0000500605ff75b2 */ /* 0x0024620008000100 */
[----:B------:R2:W1:Y:S02]  /*0860*/  SYNCS.EXCH.64 URZ, [UR5+0x58], UR6 ;  /* 0x0000580605ff75b2 */ /* 0x0004640008000100 */
[----:B--2---:R-:W-:Y:S01]  /*0870*/  NOP ;  /* 0x0000000000007918 */ /* 0x004fe20000000000 */
.L_x_11:
[----:B------:R-:W2:Y:S01]  /*0880*/  SHFL.IDX PT, R2, R104, RZ, 0x1f ;  /* 0x00001fff68027589 */ /* 0x000ea200000e0000 */
[----:B------:R-:W-:Y:S01]  /*0890*/  NOP ;  /* 0x0000000000007918 */ /* 0x000fe20000000000 */
[----:B--2---:R-:W-:-:S13]  /*08a0*/  ISETP.NE.AND P0, PT, R2, 0x4, PT ;  /* 0x000000040200780c */ /* 0x004fda0003f05270 */
[----:B------:R-:W-:Y:S05]  /*08b0*/  @P0 BRA `(.L_x_12) ;  /* 0x00000000004c0947 */ /* 0x000fea0003800000 */
[----:B-1----:R-:W1:Y:S01]  /*08c0*/  S2UR UR5, SR_CgaCtaId ;  /* 0x00000000000579c3 */ /* 0x002e620000008800 */
[----:B------:R-:W-:Y:S01]  /*08d0*/  UMOV UR7, 0x100 ;  /* 0x0000010000077882 */ /* 0x000fe20000000000 */
[----:B------:R-:W-:Y:S01]  /*08e0*/  UMOV UR6, 0x400 ;  /* 0x0000040000067882 */ /* 0x000fe20000000000 */
[----:B------:R-:W-:Y:S01]  /*08f0*/  USEL UR7, UR7, 0xe0, UP2 ;  /* 0x000000e007077887 */ /* 0x000fe20009000000 */
[----:B------:R-:W-:Y:S01]  /*0900*/  UMOV UR4, 0x1 ;  /* 0x0000000100047882 */ /* 0x000fe20000000000 */
[----:B------:R-:W-:Y:S01]  /*0910*/  ELECT P0, URZ, PT ;  /* 0x0000000000ff782f */ /* 0x000fe20003800000 */
[----:B------:R-:W-:-:S04]  /*0920*/  UIADD3 UR10, UPT, UPT, -UR4, 0x100000, URZ ;  /* 0x00100000040a7890 */ /* 0x000fc8000fffe1ff */
[----:B------:R-:W-:Y:S02]  /*0930*/  USHF.L.U32 UR11, UR10, 0xb, URZ ;  /* 0x0000000b0a0b7899 */ /* 0x000fe400080006ff */
[----:B------:R-:W-:Y:S02]  /*0940*/  USHF.L.U32 UR10, UR10, 0x1, URZ ;  /* 0x000000010a0a7899 */ /* 0x000fe400080006ff */
[----:B-1----:R-:W-:Y:S02]  /*0950*/  ULEA UR5, UR5, UR6, 0x18 ;  /* 0x0000000605057291 */ /* 0x002fe4000f8ec0ff */
[----:B------:R-:W-:-:S04]  /*0960*/  UIADD3 UR6, UPT, UPT, -UR7, 0x100000, URZ ;  /* 0x0010000007067890 */ /* 0x000fc8000fffe1ff */
[----:B------:R-:W-:Y:S02]  /*0970*/  USHF.L.U32 UR7, UR6, 0xb, URZ ;  /* 0x0000000b06077899 */ /* 0x000fe400080006ff */
[----:B------:R-:W-:Y:S01]  /*0980*/  USHF.L.U32 UR6, UR6, 0x1, URZ ;  /* 0x0000000106067899 */ /* 0x000fe200080006ff */
[----:B------:R-:W1:Y:S03]  /*0990*/  FENCE.VIEW.ASYNC.S ;  /* 0x00000000000073c6 */ /* 0x000e660000000000 */
[----:B-1----:R2:W1:Y:S08]  /*09a0*/  SYNCS.EXCH.64 URZ, [UR5+0x60], UR10 ;  /* 0x0000600a05ff75b2 */ /* 0x0024700008000100 */
[----:B------:R2:W1:Y:S01]  /*09b0*/  SYNCS.EXCH.64 URZ, [UR5+0x70], UR6 ;  /* 0x0000700605ff75b2 */ /* 0x0004620008000100 */
[----:B------:R2:W1:Y:S01]  /*09c0*/  SYNCS.EXCH.64 URZ, [UR5+0x68], UR10 ;  /* 0x0000680a05ff75b2 */ /* 0x0004620008000100 */
[----:B------:R2:W1:Y:S02]  /*09d0*/  SYNCS.EXCH.64 URZ, [UR5+0x78], UR6 ;  /* 0x0000780605ff75b2 */ /* 0x0004640008000100 */
[----:B--2---:R-:W-:Y:S01]  /*09e0*/  NOP ;  /* 0x0000000000007918 */ /* 0x004fe20000000000 */
.L_x_12:
        /* <DEDUP_REMOVED lines=18> */
[----:B------:R2:W1:Y:S01]  /*0b10*/  SYNCS.EXCH.64 URZ, [UR6+0xa0], UR4 ;  /* 0x0000a00406ff75b2 */ /* 0x0004620008000100 */
[----:B------:R2:W1:Y:S01]  /*0b20*/  SYNCS.EXCH.64 URZ, [UR6+0x88], UR10 ;  /* 0x0000880a06ff75b2 */ /* 0x0004620008000100 */
[----:B------:R2:W1:Y:S01]  /*0b30*/  SYNCS.EXCH.64 URZ, [UR6+0xa8], UR4 ;  /* 0x0000a80406ff75b2 */ /* 0x0004620008000100 */
[----:B------:R2:W1:Y:S01]  /*0b40*/  SYNCS.EXCH.64 URZ, [UR6+0x90], UR10 ;  /* 0x0000900a06ff75b2 */ /* 0x0004620008000100 */
[----:B------:R2:W1:Y:S01]  /*0b50*/  SYNCS.EXCH.64 URZ, [UR6+0xb0], UR4 ;  /* 0x0000b00406ff75b2 */ /* 0x0004620008000100 */
[----:B------:R2:W1:Y:S01]  /*0b60*/  SYNCS.EXCH.64 URZ, [UR6+0x98], UR10 ;  /* 0x0000980a06ff75b2 */ /* 0x0004620008000100 */
[----:B------:R2:W1:Y:S02]  /*0b70*/  SYNCS.EXCH.64 URZ, [UR6+0xb8], UR4 ;  /* 0x0000b80406ff75b2 */ /* 0x0004640008000100 */
[----:B--2---:R-:W-:Y:S01]  /*0b80*/  NOP ;  /* 0x0000000000007918 */ /* 0x004fe20000000000 */
.L_x_13:
        /* <DEDUP_REMOVED lines=14> */
[----:B------:R2:W1:Y:S01]  /*0c70*/  SYNCS.EXCH.64 URZ, [UR5+0xd0], UR6 ;  /* 0x0000d00605ff75b2 */ /* 0x0004620008000100 */
[----:B------:R2:W1:Y:S01]  /*0c80*/  SYNCS.EXCH.64 URZ, [UR5+0xc8], UR6 ;  /* 0x0000c80605ff75b2 */ /* 0x0004620008000100 */
[----:B------:R2:W1:Y:S02]  /*0c90*/  SYNCS.EXCH.64 URZ, [UR5+0xd8], UR6 ;  /* 0x0000d80605ff75b2 */ /* 0x0004640008000100 */
[----:B--2---:R-:W-:Y:S01]  /*0ca0*/  NOP ;  /* 0x0000000000007918 */ /* 0x004fe20000000000 */
.L_x_14:
[----:B-1----:R-:W1:Y:S01]  /*0cb0*/  S2UR UR5, SR_CTAID.X ;  /* 0x00000000000579c3 */ /* 0x002e620000002500 */
[----:B------:R-:W-:-:S05]  /*0cc0*/  CS2R.32 R97, SR_CgaSize ;  /* 0x0000000000617805 */ /* 0x000fca0000008a00 */
[----:B------:R-:W-:-:S05]  /*0cd0*/  IMAD R97, R97, -0xa0, RZ ;  /* 0xffffff6061617824 */ /* 0x000fca00078e02ff */
[----:B------:R-:W-:-:S14]  /*0ce0*/  R2UR UR7, R97 ;  /* 0x00000000610772ca */ /* 0x000fdc00000e0000 */
[----:B------:R-:W2:Y:S01]  /*0cf0*/  LDCU UR7, c[0x0][UR7+0x2b0] ;  /* 0x00005600070777ac */ /* 0x000ea20008000800 */
[----:B------:R-:W-:Y:S01]  /*0d00*/  NOP ;  /* 0x0000000000007918 */ /* 0x000fe20000000000 */
[----:B------:R-:W-:-:S05]  /*0d10*/  CS2R.32 R97, SR_CgaSize ;  /* 0x0000000000617805 */ /* 0x000fca0000008a00 */
[----:B------:R-:W-:-:S05]  /*0d20*/  IMAD R97, R97, -0xa0, RZ ;  /* 0xffffff6061617824 */ /* 0x000fca00078e02ff */
[----:B------:R-:W-:-:S14]  /*0d30*/  R2UR UR6, R97 ;  /* 0x00000000610672ca */ /* 0x000fdc00000e0000 */
[----:B------:R-:W3:Y:S01]  /*0d40*/  LDCU UR6, c[0x0][UR6+0x2b4] ;  /* 0x00005680060677ac */ /* 0x000ee20008000800 */
[----:B------:R-:W4:Y:S08]  /*0d50*/  S2UR UR4, SR_CTAID.Y ;  /* 0x00000000000479c3 */ /* 0x000f300000002600 */
[----:B------:R-:W3:Y:S01]  /*0d60*/  LDC R9, c[0x0][0xb24] ;  /* 0x0002c900ff097b82 */ /* 0x000ee20000000800 */
[----:B-1----:R-:W-:-:S02]  /*0d70*/  I2FP.F32.U32 R5, UR5 ;  /* 0x0000000500057c45 */ /* 0x002fc40008201000 */
[----:B------:R-:W-:-:S05]  /*0d80*/  CS2R.32 R3, SR_CgaSize ;  /* 0x0000000000037805 */ /* 0x000fca0000008a00 */
[----:B------:R-:W-:-:S06]  /*0d90*/  IMAD R3, R3, -0xa0, RZ ;  /* 0xffffff6003037824 */ /* 0x000fcc00078e02ff */
[----:B------:R-:W1:Y:S01]  /*0da0*/  LDC R3, c[0x0][R3+0x2a0] ;  /* 0x0000a80003037b82 */ /* 0x000e620000000800 */
[----:B------:R-:W-:Y:S01]  /*0db0*/  MOV R97, UR5 ;  /* 0x0000000500617c02 */ /* 0x000fe20008000f00 */
[----:B--2---:R-:W-:Y:S01]  /*0dc0*/  FMUL R5, R5, UR7 ;  /* 0x0000000705057c20 */ /* 0x004fe20008400000 */
[----:B----4-:R-:W-:Y:S02]  /*0dd0*/  I2FP.F32.U32 R4, UR4 ;  /* 0x0000000400047c45 */ /* 0x010fe40008201000 */
[----:B------:R-:W-:-:S05]  /*0de0*/  CS2R.32 R2, SR_CgaSize ;  /* 0x0000000000027805 */ /* 0x000fca0000008a00 */
[----:B------:R-:W-:-:S06]  /*0df0*/  IMAD R2, R2, -0xa0, RZ ;  /* 0xffffff6002027824 */ /* 0x000fcc00078e02ff */
[----:B------:R-:W2:Y:S01]  /*0e00*/  LDC R2, c[0x0][R2+0x2a4] ;  /* 0x0000a90002027b82 */ /* 0x000ea20000000800 */
[----:B------:R-:W4:Y:S01]  /*0e10*/  F2I.U32.TRUNC.NTZ R90, R5 ;  /* 0x00000005005a7305 */ /* 0x000f22000020f000 */
[----:B------:R-:W-:Y:S01]  /*0e20*/  MOV R91, UR4 ;  /* 0x00000004005b7c02 */ /* 0x000fe20008000f00 */
[----:B---3--:R-:W-:-:S05]  /*0e30*/  FMUL R4, R4, UR6 ;  /* 0x0000000604047c20 */ /* 0x008fca0008400000 */
[----:B------:R-:W-:Y:S01]  /*0e40*/  BAR.SYNC.DEFER_BLOCKING 0x0 ;  /* 0x0000000000007b1d */ /* 0x000fe20000010000 */
[----:B------:R-:W-:-:S05]  /*0e50*/  ISETP.GE.AND P0, PT, R9, 0x1, PT ;  /* 0x000000010900780c */ /* 0x000fca0003f06270 */
[----:B------:R-:W3:Y:S02]  /*0e60*/  F2I.U32.TRUNC.NTZ R79, R4 ;  /* 0x00000004004f7305 */ /* 0x000ee4000020f000 */
[----:B------:R-:W2:Y:S01]  /*0e70*/  S2UR UR36, SR_CTAID.Z ;  /* 0x00000000002479c3 */ /* 0x000ea20000002700 */
[----:B----4-:R-:W-:-:S05]  /*0e80*/  IADD3 R90, PT, PT, -R90, RZ, RZ ;  /* 0x000000ff5a5a7210 */ /* 0x010fca0007ffe1ff */
[----:B-1----:R-:W-:Y:S01]  /*0e90*/  IMAD R90, R3, R90, UR5 ;  /* 0x00000005035a7e24 */ /* 0x002fe2000f8e025a */
[----:B---3--:R-:W-:-:S05]  /*0ea0*/  IADD3 R79, PT, PT, -R79, RZ, RZ ;  /* 0x000000ff4f4f7210 */ /* 0x008fca0007ffe1ff */
[----:B--2---:R-:W-:Y:S01]  /*0eb0*/  IMAD R79, R2, R79, UR4 ;  /* 0x00000004024f7e24 */ /* 0x004fe2000f8e024f */
[----:B------:R-:W-:Y:S06]  /*0ec0*/  @!P0 BRA `(.L_x_15) ;  /* 0x0000000000b88947 */ /* 0x000fec0003800000 */
[----:B------:R-:W1:Y:S01]  /*0ed0*/  LDC.64 R4, c[0x0][0xb18] ;  /* 0x0002c600ff047b82 */ /* 0x000e620000000a00 */
[----:B------:R-:W-:-:S07]  /*0ee0*/  ISETP.NE.AND P0, PT, R9, 0x1, PT ;  /* 0x000000010900780c */ /* 0x000fce0003f05270 */
[----:B------:R-:W2:Y:S08]  /*0ef0*/  LDC R10, c[0x0][0xb0c] ;  /* 0x0002c300ff0a7b82 */ /* 0x000eb00000000800 */
[----:B------:R-:W3:Y:S08]  /*0f00*/  LDC R11, c[0x0][0x370] ;  /* 0x0000dc00ff0b7b82 */ /* 0x000ef00000000800 */
[----:B------:R-:W4:Y:S01]  /*0f10*/  LDC R12, c[0x0][0x374] ;  /* 0x0000dd00ff0c7b82 */ /* 0x000f220000000800 */
[----:B-1----:R-:W-:-:S07]  /*0f20*/  ISETP.NE.AND P1, PT, R4, 0x1, PT ;  /* 0x000000010400780c */ /* 0x002fce0003f25270 */
[----:B------:R-:W3:Y:S01]  /*0f30*/  LDC.64 R6, c[0x0][0xb10] ;  /* 0x0002c400ff067b82 */ /* 0x000ee20000000a00 */
[----:B--2---:R-:W-:-:S07]  /*0f40*/  ISETP.NE.AND P2, PT, R10, 0x1, PT ;  /* 0x000000010a00780c */ /* 0x004fce0003f45270 */
[----:B------:R-:W1:Y:S08]  /*0f50*/  LDC R8, c[0x0][0xb20] ;  /* 0x0002c800ff087b82 */ /* 0x000e700000000800 */
[----:B------:R-:W2:Y:S01]  /*0f60*/  LDC.64 R2, c[0x0][0xb28] ;  /* 0x0002ca00ff027b82 */ /* 0x000ea20000000a00 */
[----:B----4-:R-:W-:-:S04]  /*0f70*/  IMAD.HI.U32 R13, R12, R5, RZ ;  /* 0x000000050c0d7227 */ /* 0x010fc800078e00ff */
[----:B------:R-:W-:-:S04]  /*0f80*/  IMAD.HI.U32 R5, R91, R5, RZ ;  /* 0x000000055b057227 */ /* 0x000fc800078e00ff */
[----:B---3--:R-:W-:-:S04]  /*0f90*/  IMAD.HI.U32 R14, R11, R6, RZ ;  /* 0x000000060b0e7227 */ /* 0x008fc800078e00ff */
[----:B------:R-:W-:Y:S01]  /*0fa0*/  IMAD.HI.U32 R16, R97, R6, RZ ;  /* 0x0000000661107227 */ /* 0x000fe200078e00ff */
[-C--:B------:R-:W-:Y:S02]  /*0fb0*/  @P2 SHF.R.U32.HI R11, RZ, R7.reuse, R14 ;  /* 0x00000007ff0b2219 */ /* 0x080fe4000001160e */
[-C--:B-1----:R-:W-:Y:S02]  /*0fc0*/  @P1 SHF.R.U32.HI R12, RZ, R8.reuse, R13 ;  /* 0x00000008ff0c1219 */ /* 0x082fe4000001160d */
[----:B------:R-:W-:Y:S02]  /*0fd0*/  SHF.R.U32.HI R8, RZ, R8, R5 ;  /* 0x00000008ff087219 */ /* 0x000fe40000011605 */
[----:B------:R-:W-:Y:S02]  /*0fe0*/  SHF.R.U32.HI R16, RZ, R7, R16 ;  /* 0x00000007ff107219 */ /* 0x000fe40000011610 */
[----:B------:R-:W-:Y:S01]  /*0ff0*/  SEL R5, R91, R8, !P1 ;  /* 0x000000085b057207 */ /* 0x000fe20004800000 */
[----:B--2---:R-:W-:Y:S01]  /*1000*/  IMAD.HI.U32 R14, R12, R2, RZ ;  /* 0x000000020c0e7227 */ /* 0x004fe200078e00ff */
[----:B------:R-:W-:-:S03]  /*1010*/  SEL R7, R97, R16, !P2 ;  /* 0x0000001061077207 */ /* 0x000fc60005000000 */
[----:B------:R-:W-:Y:S01]  /*1020*/  IMAD.HI.U32 R6, R11, R2, RZ ;  /* 0x000000020b067227 */ /* 0x000fe200078e00ff */
[----:B------:R-:W-:-:S04]  /*1030*/  @P0 SHF.R.U32.HI R12, RZ, R3, R14 ;  /* 0x00000003ff0c0219 */ /* 0x000fc8000001160e */
[----:B------:R-:W-:Y:S01]  /*1040*/  @P0 SHF.R.U32.HI R11, RZ, R3, R6 ;  /* 0x00000003ff0b0219 */ /* 0x000fe20000011606 */
[----:B------:R-:W-:-:S04]  /*1050*/  IMAD R12, R12, R9, RZ ;  /* 0x000000090c0c7224 */ /* 0x000fc800078e02ff */
[----:B------:R-:W-:Y:S01]  /*1060*/  IMAD R6, R11, R9, RZ ;  /* 0x000000090b067224 */ /* 0x000fe200078e02ff */
[----:B------:R-:W-:-:S04]  /*1070*/  ISETP.GE.AND P1, PT, R5, R12, PT ;  /* 0x0000000c0500720c */ /* 0x000fc80003f26270 */
[----:B------:R-:W-:Y:S01]  /*1080*/  ISETP.GE.OR P1, PT, R7, R6, P1 ;  /* 0x000000060700720c */ /* 0x000fe20000f26670 */
[----:B------:R-:W-:-:S05]  /*1090*/  IMAD.HI.U32 R6, R5, R2, RZ ;  /* 0x0000000205067227 */ /* 0x000fca00078e00ff */
[----:B------:R-:W-:-:S04]  /*10a0*/  SHF.R.U32.HI R6, RZ, R3, R6 ;  /* 0x00000003ff067219 */ /* 0x000fc80000011606 */
[----:B------:R-:W-:-:S03]  /*10b0*/  SEL R6, R5, R6, !P0 ;  /* 0x0000000605067207 */ /* 0x000fc60004000000 */
[----:B------:R-:W-:Y:S01]  /*10c0*/  @!P1 IMAD.HI.U32 R8, R7, R2, RZ ;  /* 0x0000000207089227 */ /* 0x000fe200078e00ff */
[----:B------:R-:W-:-:S04]  /*10d0*/  IADD3 R2, PT, PT, -R6, RZ, RZ ;  /* 0x000000ff06027210 */ /* 0x000fc80007ffe1ff */
[----:B------:R-:W-:Y:S01]  /*10e0*/  @!P1 SHF.R.U32.HI R8, RZ, R3, R8 ;  /* 0x00000003ff089219 */ /* 0x000fe20000011608 */
[----:B------:R-:W-:-:S03]  /*10f0*/  IMAD R2, R9, R2, R5 ;  /* 0x0000000209027224 */ /* 0x000fc600078e0205 */
[----:B------:R-:W-:Y:S02]  /*1100*/  @!P1 SEL R3, R7, R8, !P0 ;  /* 0x0000000807039207 */ /* 0x000fe40004000000 */
[----:B------:R-:W-:-:S03]  /*1110*/  IADD3 R8, PT, PT, -R5, RZ, RZ ;  /* 0x000000ff05087210 */ /* 0x000fc60007ffe1ff */
[--C-:B------:R-:W-:Y:S02]  /*1120*/  @!P1 IMAD.IADD R6, R6, 0x1, -R3.reuse ;  /* 0x0000000106069824 */ /* 0x100fe400078e0a03 */
[----:B------:R-:W-:Y:S01]  /*1130*/  @!P1 IMAD R3, R2, R11, R3 ;  /* 0x0000000b02039224 */ /* 0x000fe200078e0203 */
[----:B------:R-:W-:Y:S01]  /*1140*/  IADD3 R2, PT, PT, -R7, RZ, RZ ;  /* 0x000000ff07027210 */ /* 0x000fe20007ffe1ff */
[----:B------:R-:W-:Y:S02]  /*1150*/  @!P1 IMAD R5, R6, R9, R7 ;  /* 0x0000000906059224 */ /* 0x000fe400078e0207 */
[----:B------:R-:W-:Y:S02]  /*1160*/  IMAD R8, R4, R8, R91 ;  /* 0x0000000804087224 */ /* 0x000fe400078e025b */
[----:B------:R-:W-:Y:S02]  /*1170*/  @!P1 IMAD.MOV.U32 R7, RZ, RZ, R3 ;  /* 0x000000ffff079224 */ /* 0x000fe400078e0003 */
[----:B------:R-:W-:-:S02]  /*1180*/  IMAD R2, R10, R2, R97 ;  /* 0x000000020a027224 */ /* 0x000fc400078e0261 */
[----:B------:R-:W-:Y:S02]  /*1190*/  IMAD R91, R5, R4, R8 ;  /* 0x00000004055b7224 */ /* 0x000fe400078e0208 */
[----:B------:R-:W-:Y:S02]  /*11a0*/  IMAD R97, R7, R10, R2 ;  /* 0x0000000a07617224 */ /* 0x000fe400078e0202 */
.L_x_15:
[----:B------:R-:W1:Y:S01]  /*11b0*/  LDCU UR4, c[0x0][0xb30] ;  /* 0x00016600ff0477ac */ /* 0x000e620008000800 */
[----:B------:R-:W2:Y:S08]  /*11c0*/  S2UR UR37, SR_CgaCtaId ;  /* 0x00000000002579c3 */ /* 0x000eb00000008800 */
[----:B------:R-:W3:Y:S01]  /*11d0*/  LDC R40, c[0x0][0xb24] ;  /* 0x0002c900ff287b82 */ /* 0x000ee20000000800 */
[----:B-1----:R-:W-:-:S09]  /*11e0*/  UISETP.NE.AND UP1, UPT, UR4, 0x1, UPT ;  /* 0x000000010400788c */ /* 0x002fd2000bf25270 */
[----:B--2---:R-:W-:Y:S05]  /*11f0*/  BRA.U UP1, `(.L_x_16) ;  /* 0x0000000101407547 */ /* 0x004fea000b800000 */
[----:B------:R-:W1:Y:S08]  /*1200*/  LDC.64 R4, c[0x0][0xb10] ;  /* 0x0002c400ff047b82 */ /* 0x000e700000000a00 */
[----:B------:R-:W2:Y:S08]  /*1210*/  LDC.64 R2, c[0x0][0xb18] ;  /* 0x0002c600ff027b82 */ /* 0x000eb00000000a00 */
[----:B------:R-:W4:Y:S08]  /*1220*/  LDC R6, c[0x0][0xb20] ;  /* 0x0002c800ff067b82 */ /* 0x000f300000000800 */
[----:B------:R-:W3:Y:S01]  /*1230*/  LDC R8, c[0x0][0xb0c] ;  /* 0x0002c300ff087b82 */ /* 0x000ee20000000800 */
[----:B-1----:R-:W-:-:S05]  /*1240*/  IMAD.HI.U32 R4, R97, R4, RZ ;  /* 0x0000000461047227 */ /* 0x002fca00078e00ff */
[----:B------:R-:W-:Y:S01]  /*1250*/  SHF.R.U32.HI R4, RZ, R5, R4 ;  /* 0x00000005ff047219 */ /* 0x000fe20000011604 */
[----:B--2---:R-:W-:Y:S01]  /*1260*/  IMAD.HI.U32 R3, R91, R3, RZ ;  /* 0x000000035b037227 */ /* 0x004fe200078e00ff */
[----:B------:R-:W-:-:S04]  /*1270*/  ISETP.NE.AND P0, PT, R2, 0x1, PT ;  /* 0x000000010200780c */ /* 0x000fc80003f05270 */
[----:B----4-:R-:W-:-:S04]  /*1280*/  SHF.R.U32.HI R6, RZ, R6, R3 ;  /* 0x00000006ff067219 */ /* 0x010fc80000011603 */
[----:B------:R-:W-:Y:S02]  /*1290*/  SEL R3, R91, R6, !P0 ;  /* 0x000000065b037207 */ /* 0x000fe40004000000 */
[----:B---3--:R-:W-:-:S04]  /*12a0*/  ISETP.NE.AND P1, PT, R8, 0x1, PT ;  /* 0x000000010800780c */ /* 0x008fc80003f25270 */
[----:B------:R-:W-:-:S05]  /*12b0*/  SEL R4, R97, R4, !P1 ;  /* 0x0000000461047207 */ /* 0x000fca0004800000 */
[----:B------:R-:W-:Y:S02]  /*12c0*/  IMAD.IADD R5, R3, 0x1, -R4 ;  /* 0x0000000103057824 */ /* 0x000fe400078e0a04 */
[----:B------:R-:W-:Y:S02]  /*12d0*/  IMAD.IADD R3, R4, 0x1, -R3 ;  /* 0x0000000104037824 */ /* 0x000fe400078e0a03 */
[----:B------:R-:W-:Y:S02]  /*12e0*/  IMAD R97, R5, R8, R97 ;  /* 0x0000000805617224 */ /* 0x000fe400078e0261 */
[----:B------:R-:W-:-:S07]  /*12f0*/  IMAD R91, R3, R2, R91 ;  /* 0x00000002035b7224 */ /* 0x000fce00078e025b */
.L_x_16:
[----:B------:R-:W-:Y:S01]  /*1300*/  BAR.SYNC.DEFER_BLOCKING 0x0 ;  /* 0x0000000000007b1d */ /* 0x000fe20000010000 */
[----:B------:R-:W-:Y:S01]  /*1310*/  UISETP.NE.AND UP1, UPT, UR8, 0x2, UPT ;  /* 0x000000020800788c */ /* 0x000fe2000bf25270 */
[----:B------:R-:W-:Y:S02]  /*1320*/  ISETP.NE.OR P5, PT, R0, 0x2, !P5 ;  /* 0x000000020000780c */ /* 0x000fe40006fa5670 */
[----:B------:R-:W-:-:S06]  /*1330*/  LOP3.LUT R2, R101, 0x1f, RZ, 0xc0, !PT ;  /* 0x0000001f65027812 */ /* 0x000fcc00078ec0ff */
[----:B------:R-:W-:Y:S05]  /*1340*/  BRA.U UP1, `(.L_x_17) ;  /* 0x0000001101547547 */ /* 0x000fea000b800000 */
[----:B------:R-:W1:Y:S01]  /*1350*/  LDCU UR13, c[0x0][0x38c] ;  /* 0x00007180ff0d77ac */ /* 0x000e620008000800 */
[----:B------:R-:W2:Y:S01]  /*1360*/  LDC R9, c[0x0][0x370] ;  /* 0x0000dc00ff097b82 */ /* 0x000ea20000000800 */
[----:B------:R-:W-:Y:S01]  /*1370*/  PLOP3.LUT P1, PT, PT, PT, UP2, 0x80, 0x8 ;  /* 0x000000000008781c */ /* 0x000fe20003f2f028 */
[----:B------:R-:W-:Y:S01]  /*1380*/  IMAD.MOV.U32 R15, RZ, RZ, 0x1 ;  /* 0x00000001ff0f7424 */ /* 0x000fe200078e00ff */
[----:B------:R-:W-:Y:S01]  /*1390*/  ISETP.EQ.OR P4, PT, R2, RZ, P5 ;  /* 0x000000ff0200720c */ /* 0x000fe20002f82670 */
[----:B------:R-:W-:Y:S01]  /*13a0*/  IMAD.MOV.U32 R14, RZ, RZ, RZ ;  /* 0x000000ffff0e7224 */ /* 0x000fe200078e00ff */
[----:B------:R-:W-:Y:S02]  /*13b0*/  PLOP3.LUT P1, PT, P1, PT, PT, 0x8, 0x80 ;  /* 0x000000000080781c */ /* 0x000fe40000f2e170 */
[----:B------:R-:W-:Y:S01]  /*13c0*/  CS2R R12, SRZ ;  /* 0x00000000000c7805 */ /* 0x000fe2000001ff00 */
[----:B------:R-:W-:Y:S01]  /*13d0*/  IMAD.MOV.U32 R10, RZ, RZ, 0x1 ;  /* 0x00000001ff0a7424 */ /* 0x000fe200078e00ff */
[----:B------:R-:W4:Y:S01]  /*13e0*/  LDC R0, c[0x0][0x374] ;  /* 0x0000dd00ff007b82 */ /* 0x000f220000000800 */
[----:B------:R-:W2:Y:S01]  /*13f0*/  LDCU.64 UR22, c[0x0][0x348] ;  /* 0x00006900ff1677ac */ /* 0x000ea20008000a00 */
[----:B------:R-:W-:Y:S01]  /*1400*/  UMOV UR6, URZ ;  /* 0x000000ff00067c82 */ /* 0x000fe20008000000 */
[----:B-1----:R-:W-:-:S04]  /*1410*/  UIADD3 UR5, UPT, UPT, UR13, 0x3f, URZ ;  /* 0x0000003f0d057890 */ /* 0x002fc8000fffe0ff */
[----:B------:R-:W-:-:S04]  /*1420*/  USHF.R.S32.HI UR4, URZ, 0x1f, UR5 ;  /* 0x0000001fff047899 */ /* 0x000fc80008011405 */
[----:B------:R-:W-:-:S04]  /*1430*/  ULEA.HI UR4, UR4, UR5, URZ, 0x6 ;  /* 0x0000000504047291 */ /* 0x000fc8000f8f30ff */
[----:B------:R-:W-:Y:S02]  /*1440*/  USHF.R.S32.HI UR15, URZ, 0x6, UR4 ;  /* 0x00000006ff0f7899 */ /* 0x000fe40008011404 */
[----:B------:R-:W-:Y:S02]  /*1450*/  UIADD3 UR4, UPT, UPT, UR13, -0x1, URZ ;  /* 0xffffffff0d047890 */ /* 0x000fe4000fffe0ff */
[----:B------:R-:W-:Y:S02]  /*1460*/  UISETP.LT.U32.AND UP0, UPT, UR15, 0x4, UPT ;  /* 0x000000040f00788c */ /* 0x000fe4000bf01070 */
[----:B------:R-:W-:Y:S02]  /*1470*/  UISETP.GE.U32.AND UP1, UPT, UR4, -0x7f, UPT ;  /* 0xffffff810400788c */ /* 0x000fe4000bf26070 */
[----:B------:R-:W-:Y:S02]  /*1480*/  USEL UR14, UR15, 0x4, UP0 ;  /* 0x000000040f0e7887 */ /* 0x000fe40008000000 */
[----:B------:R-:W-:-:S02]  /*1490*/  UIADD3 UR13, UPT, UPT, UR13, 0x7e, URZ ;  /* 0x0000007e0d0d7890 */ /* 0x000fc4000fffe0ff */
[----:B------:R-:W-:Y:S02]  /*14a0*/  UIADD3 UR5, UPT, UPT, UR14, -0x1, URZ ;  /* 0xffffffff0e057890 */ /* 0x000fe4000fffe0ff */
[----:B------:R-:W-:-:S03]  /*14b0*/  UIADD3 UR7, UPT, UPT, UR15, -UR14, URZ ;  /* 0x8000000e0f077290 */ /* 0x000fc6000fffe0ff */
[----:B------:R-:W-:-:S04]  /*14c0*/  @UP1 UIADD3 UR5, UPT, UPT, UR14, URZ, URZ ;  /* 0x000000ff0e051290 */ /* 0x000fc8000fffe0ff */
[----:B--2---:R-:W-:-:S12]  /*14d0*/  UIADD3 UR5, UPT, UPT, UR5, 0x1, URZ ;  /* 0x0000000105057890 */ /* 0x004fd8000fffe0ff */
.L_x_35:
[----:B------:R-:W-:Y:S01]  /*14e0*/  UISETP.NE.AND UP0, UPT, UR37, URZ, UPT ;  /* 0x000000ff2500728c */ /* 0x000fe2000bf05270 */
[----:B------:R-:W1:Y:S08]  /*14f0*/  S2UR UR37, SR_CgaCtaId ;  /* 0x00000000002579c3 */ /* 0x000e700000008800 */
[----:B------:R-:W-:Y:S05]  /*1500*/  BRA.U UP0, `(.L_x_18) ;  /* 0x0000000100347547 */ /* 0x000fea000b800000 */
[----:B------:R-:W2:Y:S01]  /*1510*/  S2R R2, SR_CgaCtaId ;  /* 0x0000000000027919 */ /* 0x000ea20000008800 */
[----:B------:R-:W-:-:S04]  /*1520*/  MOV R3, 0x400 ;  /* 0x0000040000037802 */ /* 0x000fc80000000f00 */
[----:B--2---:R-:W-:Y:S02]  /*1530*/  LEA R3, R2, R3, 0x18 ;  /* 0x0000000302037211 */ /* 0x004fe400078ec0ff */
[----:B------:R-:W-:-:S03]  /*1540*/  SHF.L.U32 R2, R10, 0x1f, RZ ;  /* 0x0000001f0a027819 */ /* 0x000fc600000006ff */
[----:B------:R-:W-:-:S04]  /*1550*/  IMAD R3, R12, 0x8, R3 ;  /* 0x000000080c037824 */ /* 0x000fc800078e0203 */
[----:B------:R-:W2:Y:S02]  /*1560*/  SYNCS.PHASECHK.TRANS64.TRYWAIT P0, [R3+URZ+0xd0], R2 ;  /* 0x0000d002030075a7 */ /* 0x000ea400080011ff */
[----:B--2---:R-:W-:Y:S05]  /*1570*/  @!P0 BRA `(.L_x_19) ;  /* 0x0000004800c08947 */ /* 0x004fea0003800000 */
.L_x_95:
[----:B------:R-:W-:Y:S01]  /*1580*/  VIADD R12, R12, 0x1 ;  /* 0x000000010c0c7836 */ /* 0x000fe20000000000 */
[----:B------:R2:W-:Y:S04]  /*1590*/  SYNCS.ARRIVE.TRANS64.A1T0 RZ, [R3+URZ+0xc0], RZ ;  /* 0x0000c0ff03ff79a7 */ /* 0x0005e800081000ff */
[----:B------:R-:W-:-:S04]  /*15a0*/  ISETP.NE.AND P0, PT, R12, 0x2, PT ;  /* 0x000000020c00780c */ /* 0x000fc80003f05270 */
[----:B------:R-:W-:Y:S02]  /*15b0*/  SEL R12, R12, RZ, P0 ;  /* 0x000000ff0c0c7207 */ /* 0x000fe40000000000 */
[----:B--2---:R-:W-:-:S04]  /*15c0*/  SEL R3, RZ, 0x1, P0 ;  /* 0x00000001ff037807 */ /* 0x004fc80000000000 */
[----:B------:R-:W-:-:S07]  /*15d0*/  LOP3.LUT R10, R10, R3, RZ, 0x3c, !PT ;  /* 0x000000030a0a7212 */ /* 0x000fce00078e3cff */
.L_x_18:
[----:B------:R-:W-:Y:S01]  /*15e0*/  UMOV UR4, 0x400 ;  /* 0x0000040000047882 */ /* 0x000fe20000000000 */
[----:B------:R-:W-:Y:S01]  /*15f0*/  SHF.L.U32 R2, R15, 0x1f, RZ ;  /* 0x0000001f0f027819 */ /* 0x000fe200000006ff */
[----:B-1----:R-:W-:Y:S01]  /*1600*/  ULEA UR4, UR37, UR4, 0x18 ;  /* 0x0000000425047291 */ /* 0x002fe2000f8ec0ff */
[----:B------:R-:W-:Y:S01]  /*1610*/  R2UR UR35, R97 ;  /* 0x00000000612372ca */ /* 0x000fe200000e0000 */
[----:B------:R-:W-:Y:S01]  /*1620*/  UISETP.GE.U32.AND UP0, UPT, UR13, 0x7f, UPT ;  /* 0x0000007f0d00788c */ /* 0x000fe2000bf06070 */
[----:B------:R-:W-:Y:S01]  /*1630*/  R2UR UR11, R91 ;  /* 0x000000005b0b72ca */ /* 0x000fe200000e0000 */
[----:B------:R-:W-:Y:S01]  /*1640*/  ULEA UR8, UR6, UR4, 0x3 ;  /* 0x0000000406087291 */ /* 0x000fe2000f8e18ff */
[----:B------:R-:W-:-:S08]  /*1650*/  UMOV UR24, URZ ;  /* 0x000000ff00187c82 */ /* 0x000fd00008000000 */
[----:B------:R1:W2:Y:S01]  /*1660*/  SYNCS.PHASECHK.TRANS64.TRYWAIT P0, [UR8+0x20], R2 ;  /* 0x00002002ff0075a7 */ /* 0x0002a20008001108 */
[----:B------:R-:W-:Y:S02]  /*1670*/  USHF.L.U32 UR35, UR35, 0x6, URZ ;  /* 0x0000000623237899 */ /* 0x000fe400080006ff */
[----:B------:R-:W-:Y:S01]  /*1680*/  USHF.L.U32 UR11, UR11, 0x6, URZ ;  /* 0x000000060b0b7899 */ /* 0x000fe200080006ff */
[----:B------:R-:W-:Y:S11]  /*1690*/  BRA.U !UP0, `(.L_x_20) ;  /* 0x0000000108a47547 */ /* 0x000ff6000b800000 */
[----:B------:R-:W-:Y:S01]  /*16a0*/  UMOV UR16, URZ ;  /* 0x000000ff00107c82 */ /* 0x000fe20008000000 */
[----:B------:R-:W-:-:S05]  /*16b0*/  UMOV UR17, UR6 ;  /* 0x0000000600117c82 */ /* 0x000fca0008000000 */
.L_x_25:
[----:B-1----:R-:W-:Y:S01]  /*16c0*/  ULEA UR33, UR17, UR4, 0x3 ;  /* 0x0000000411217291 */ /* 0x002fe2000f8e18ff */
[----:B--2---:R-:W-:Y:S01]  /*16d0*/  @!P5 MOV R3, 0x2000 ;  /* 0x000020000003d802 */ /* 0x004fe20000000f00 */
[----:B--2---:R-:W-:Y:S10]  /*16e0*/  @P0 BRA `(.L_x_21) ;  /* 0x00000000000c0947 */ /* 0x004ff40003800000 */
[----:B------:R-:W-:-:S04]  /*16f0*/  SHF.L.U32 R5, R15, 0x1f, RZ ;  /* 0x0000001f0f057819 */ /* 0x000fc800000006ff */
[----:B------:R-:W2:Y:S02]  /*1700*/  SYNCS.PHASECHK.TRANS64.TRYWAIT P0, [UR33+0x20], R5 ;  /* 0x00002005ff0075a7 */ /* 0x000ea40008001121 */
[----:B--2---:R-:W-:Y:S05]  /*1710*/  @!P0 BRA `(.L_x_22) ;  /* 0x00000048006c8947 */ /* 0x004fea0003800000 */
.L_x_21:
[----:B------:R2:W-:Y:S01]  /*1720*/  @!P5 SYNCS.ARRIVE.TRANS64 RZ, [UR33], R3 ;  /* 0x00000003ffffd9a7 */ /* 0x0005e20008000021 */
[----:B------:R-:W-:Y:S04]  /*1730*/  BSSY.RECONVERGENT B0, `(.L_x_23) ;  /* 0x0000003000007945 */ /* 0x000fe80003800200 */
[----:B------:R-:W-:Y:S05]  /*1740*/  @P4 BRA `(.L_x_24) ;  /* 0x0000000000044947 */ /* 0x000fea0003800000 */
[----:B------:R-:W-:Y:S05]  /*1750*/  BPT.TRAP 0x1 ;  /* 0x000000040000795c */ /* 0x000fea0000300000 */
.L_x_24:
[----:B------:R-:W-:Y:S05]  /*1760*/  BSYNC.RECONVERGENT B0 ;  /* 0x0000000000007941 */ /* 0x000fea0003800200 */
.L_x_23:
[----:B------:R-:W-:Y:S02]  /*1770*/  UIADD3 UR6, UPT, UPT, UR17, 0x1, URZ ;  /* 0x0000000111067890 */ /* 0x000fe4000fffe0ff */
[----:B------:R-:W-:Y:S02]  /*1780*/  UIADD3 UR26, UP1, UPT, UR22, 0x80, URZ ;  /* 0x00000080161a7890 */ /* 0x000fe4000ff3e0ff */
[----:B------:R-:W-:Y:S02]  /*1790*/  UISETP.NE.AND UP0, UPT, UR6, 0x4, UPT ;  /* 0x000000040600788c */ /* 0x000fe4000bf05270 */
[----:B------:R-:W-:Y:S02]  /*17a0*/  USHF.L.U32 UR34, UR16, 0x6, URZ ;  /* 0x0000000610227899 */ /* 0x000fe400080006ff */
[----:B------:R-:W-:Y:S02]  /*17b0*/  USEL UR9, URZ, 0x1, UP0 ;  /* 0x00000001ff097887 */ /* 0x000fe40008000000 */
[----:B------:R-:W-:-:S02]  /*17c0*/  USEL UR6, UR6, URZ, UP0 ;  /* 0x000000ff06067287 */ /* 0x000fc40008000000 */
[----:B------:R-:W-:Y:S02]  /*17d0*/  UIADD3 UR20, UP0, UPT, UR22, 0x180, URZ ;  /* 0x0000018016147890 */ /* 0x000fe4000ff1e0ff */
[----:B------:R-:W-:Y:S01]  /*17e0*/  ULEA UR8, UR6, UR4, 0x3 ;  /* 0x0000000406087291 */ /* 0x000fe2000f8e18ff */
[----:B------:R-:W-:Y:S01]  /*17f0*/  LOP3.LUT R15, R15, UR9, RZ, 0x3c, !PT ;  /* 0x000000090f0f7c12 */ /* 0x000fe2000f8e3cff */
[----:B------:R-:W-:Y:S02]  /*1800*/  UIADD3.X UR27, UPT, UPT, URZ, UR23, URZ, UP1, !UPT ;  /* 0x00000017ff1b7290 */ /* 0x000fe40008ffe4ff */
[----:B------:R-:W-:Y:S01]  /*1810*/  UIADD3.X UR21, UPT, UPT, URZ, UR23, URZ, UP0, !UPT ;  /* 0x00000017ff157290 */ /* 0x000fe200087fe4ff */
[----:B-1----:R-:W-:Y:S01]  /*1820*/  SHF.L.U32 R2, R15, 0x1f, RZ ;  /* 0x0000001f0f027819 */ /* 0x002fe200000006ff */
[----:B------:R-:W-:Y:S01]  /*1830*/  UMOV UR18, 0x0 ;  /* 0x0000000000127882 */ /* 0x000fe20000000000 */
[----:B------:R-:W-:Y:S01]  /*1840*/  UMOV UR19, 0x10000000 ;  /* 0x1000000000137882 */ /* 0x000fe20000000000 */
[----:B------:R-:W-:Y:S01]  /*1850*/  UMOV UR12, UR36 ;  /* 0x00000024000c7c82 */ /* 0x000fe20008000000 */
[----:B------:R1:W1:Y:S01]  /*1860*/  SYNCS.PHASECHK.TRANS64.TRYWAIT P0, [UR8+0x20], R2 ;  /* 0x00002002ff0075a7 */ /* 0x0002620008001108 */
[----:B------:R-:W-:Y:S01]  /*1870*/  ULEA UR8, UR17, UR4, 0xc ;  /* 0x0000000411087291 */ /* 0x000fe2000f8e60ff */
[----:B------:R-:W-:Y:S01]  /*1880*/  UMOV UR9, UR33 ;  /* 0x0000002100097c82 */ /* 0x000fe20008000000 */
[----:B------:R-:W-:-:S02]  /*1890*/  UMOV UR10, UR34 ;  /* 0x00000022000a7c82 */ /* 0x000fc40008000000 */
[----:B------:R-:W-:Y:S02]  /*18a0*/  UIADD3 UR32, UPT, UPT, UR8, 0x2400, URZ ;  /* 0x0000240008207890 */ /* 0x000fe4000fffe0ff */
[----:B------:R-:W-:Y:S02]  /*18b0*/  UIADD3 UR8, UPT, UPT, UR8, 0x6400, URZ ;  /* 0x0000640008087890 */ /* 0x000fe4000fffe0ff */
[----:B------:R-:W-:Y:S01]  /*18c0*/  UIADD3 UR16, UPT, UPT, UR16, 0x1, URZ ;  /* 0x0000000110107890 */ /* 0x000fe2000fffe0ff */
[----:B------:R-:W-:Y:S01]  /*18d0*/  UMOV UR24, UR5 ;  /* 0x0000000500187c82 */ /* 0x000fe20008000000 */
[----:B------:R-:W-:Y:S02]  /*18e0*/  UMOV UR17, UR6 ;  /* 0x0000000600117c82 */ /* 0x000fe40008000000 */
[----:B------:R-:W-:Y:S01]  /*18f0*/  UISETP.NE.AND UP0, UPT, UR16, UR5, UPT ;  /* 0x000000051000728c */ /* 0x000fe2000bf05270 */
[----:B------:R1:W-:Y:S02]  /*1900*/  UTMALDG.3D [UR32], [UR26], desc[UR18] ;  /* 0x000012201a0075b4 */ /* 0x0003e40008011000 */
[----:B------:R1:W-:Y:S06]  /*1910*/  UTMALDG.3D [UR8], [UR20], desc[UR18] ;  /* 0x00001208140075b4 */ /* 0x0003ec0008011000 */
[----:B------:R-:W-:Y:S05]  /*1920*/  BRA.U UP0, `(.L_x_25) ;  /* 0xfffffffd00647547 */ /* 0x000fea000b83ffff */
.L_x_20:
[----:B-1----:R-:W-:Y:S01]  /*1930*/  ULEA UR8, UR6, UR4, 0x3 ;  /* 0x0000000406087291 */ /* 0x002fe2000f8e18ff */
[----:B------:R-:W-:Y:S01]  /*1940*/  SHF.L.U32 R2, R15, 0x1f, RZ ;  /* 0x0000001f0f027819 */ /* 0x000fe200000006ff */
[----:B------:R-:W-:Y:S01]  /*1950*/  @!P1 SYNCS.ARRIVE.TRANS64.A1T0 RZ, [UR4+0x58], RZ ;  /* 0x000058ffffff99a7 */ /* 0x000fe20008100004 */
[----:B------:R-:W-:-:S06]  /*1960*/  UISETP.GT.AND UP0, UPT, UR15, UR14, UPT ;  /* 0x0000000e0f00728c */ /* 0x000fcc000bf04270 */
[----:B--2---:R1:W2:Y:S03]  /*1970*/  SYNCS.PHASECHK.TRANS64.TRYWAIT P0, [UR8+0x20], R2 ;  /* 0x00002002ff0075a7 */ /* 0x0042a60008001108 */
[----:B------:R-:W-:Y:S05]  /*1980*/  BRA.U !UP0, `(.L_x_26) ;  /* 0x0000000108a87547 */ /* 0x000fea000b800000 */
[----:B------:R-:W-:Y:S01]  /*1990*/  UIADD3 UR21, UPT, UPT, UR7, UR24, URZ ;  /* 0x0000001807157290 */ /* 0x000fe2000fffe0ff */
[----:B------:R-:W-:-:S11]  /*19a0*/  UMOV UR25, UR6 ;  /* 0x0000000600197c82 */ /* 0x000fd60008000000 */
.L_x_31:
[----:B-1----:R-:W-:Y:S01]  /*19b0*/  ULEA UR17, UR25, UR4, 0x3 ;  /* 0x0000000419117291 */ /* 0x002fe2000f8e18ff */
[----:B--2---:R-:W-:Y:S01]  /*19c0*/  @!P5 MOV R3, 0x2000 ;  /* 0x000020000003d802 */ /* 0x004fe20000000f00 */
[----:B--2---:R-:W-:Y:S10]  /*19d0*/  @P0 BRA `(.L_x_27) ;  /* 0x00000000000c0947 */ /* 0x004ff40003800000 */
[----:B------:R-:W-:-:S04]  /*19e0*/  SHF.L.U32 R5, R15, 0x1f, RZ ;  /* 0x0000001f0f057819 */ /* 0x000fc800000006ff */
[----:B------:R-:W2:Y:S02]  /*19f0*/  SYNCS.PHASECHK.TRANS64.TRYWAIT P0, [UR17+0x20], R5 ;  /* 0x00002005ff0075a7 */ /* 0x000ea40008001111 */
[----:B--2---:R-:W-:Y:S05]  /*1a00*/  @!P0 BRA `(.L_x_28) ;  /* 0x0000004400c88947 */ /* 0x004fea0003800000 */
.L_x_27:
[----:B------:R2:W-:Y:S01]  /*1a10*/  @!P5 SYNCS.ARRIVE.TRANS64 RZ, [UR17], R3 ;  /* 0x00000003ffffd9a7 */ /* 0x0005e20008000011 */
[----:B------:R-:W-:Y:S04]  /*1a20*/  BSSY.RECONVERGENT B0, `(.L_x_29) ;  /* 0x0000003000007945 */ /* 0x000fe80003800200 */
[----:B------:R-:W-:Y:S05]  /*1a30*/  @P4 BRA `(.L_x_30) ;  /* 0x0000000000044947 */ /* 0x000fea0003800000 */
[----:B------:R-:W-:Y:S05]  /*1a40*/  BPT.TRAP 0x1 ;  /* 0x000000040000795c */ /* 0x000fea0000300000 */
.L_x_30:
[----:B------:R-:W-:Y:S05]  /*1a50*/  BSYNC.RECONVERGENT B0 ;  /* 0x0000000000007941 */ /* 0x000fea0003800200 */
.L_x_29:
        /* <DEDUP_REMOVED lines=20> */
[----:B------:R-:W-:Y:S01]  /*1ba0*/  UIADD3 UR8, UPT, UPT, UR8, 0x6400, URZ ;  /* 0x0000640008087890 */ /* 0x000fe2000fffe0ff */
[----:B------:R-:W-:Y:S01]  /*1bb0*/  UMOV UR9, UR17 ;  /* 0x0000001100097c82 */ /* 0x000fe20008000000 */
[----:B------:R-:W-:Y:S01]  /*1bc0*/  UMOV UR10, UR18 ;  /* 0x00000012000a7c82 */ /* 0x000fe20008000000 */
[----:B------:R-:W-:Y:S01]  /*1bd0*/  UIADD3 UR24, UPT, UPT, UR24, 0x1, URZ ;  /* 0x0000000118187890 */ /* 0x000fe2000fffe0ff */
[----:B------:R-:W-:-:S03]  /*1be0*/  UMOV UR25, UR6 ;  /* 0x0000000600197c82 */ /* 0x000fc60008000000 */
[----:B------:R1:W-:Y:S01]  /*1bf0*/  UTMALDG.3D [UR16], [UR30], desc[UR26] ;  /* 0x00001a101e0075b4 */ /* 0x0003e20008011000 */
[----:B------:R-:W-:Y:S01]  /*1c00*/  UISETP.NE.AND UP0, UPT, UR24, UR21, UPT ;  /* 0x000000151800728c */ /* 0x000fe2000bf05270 */
[----:B------:R1:W-:Y:S08]  /*1c10*/  UTMALDG.3D [UR8], [UR28], desc[UR26] ;  /* 0x00001a081c0075b4 */ /* 0x0003f00008011000 */
[----:B------:R-:W-:Y:S05]  /*1c20*/  BRA.U UP0, `(.L_x_31) ;  /* 0xfffffffd00607547 */ /* 0x000fea000b83ffff */
.L_x_26:
[C---:B-1----:R-:W-:Y:S01]  /*1c30*/  LEA R2, R14.reuse, UR4, 0x3 ;  /* 0x000000040e027c11 */ /* 0x042fe2000f8e18ff */
[----:B------:R-:W-:Y:S01]  /*1c40*/  NOP ;  /* 0x0000000000007918 */ /* 0x000fe20000000000 */
[----:B--2---:R-:W-:Y:S02]  /*1c50*/  SHF.L.U32 R3, R13, 0x1f, RZ ;  /* 0x0000001f0d037819 */ /* 0x004fe400000006ff */
[----:B------:R-:W-:Y:S02]  /*1c60*/  LEA R4, R14, UR4, 0x4 ;  /* 0x000000040e047c11 */ /* 0x000fe4000f8e20ff */
[----:B------:R-:W1:Y:S02]  /*1c70*/  SYNCS.PHASECHK.TRANS64.TRYWAIT P0, [R2+URZ+0x60], R3 ;  /* 0x00006003020075a7 */ /* 0x000e6400080011ff */
[----:B-1----:R-:W-:Y:S05]  /*1c80*/  @!P0 BRA `(.L_x_32) ;  /* 0x0000004400408947 */ /* 0x002fea0003800000 */
.L_x_98:
[----:B------:R-:W2:Y:S01]  /*1c90*/  LDS.128 R4, [R4+0xf0] ;  /* 0x0000f00004047984 */ /* 0x000ea20000000c00 */
[----:B---3--:R-:W-:Y:S01]  /*1ca0*/  ISETP.GE.AND P0, PT, R40, 0x1, PT ;  /* 0x000000012800780c */ /* 0x008fe20003f06270 */
[----:B-1----:R-:W-:Y:S01]  /*1cb0*/  VIADD R2, R2, 0x70 ;  /* 0x0000007002027836 */ /* 0x002fe20000000000 */
[----:B------:R-:W-:Y:S01]  /*1cc0*/  @!PT LDS RZ, [RZ] ;  /* 0x00000000fffff984 */ /* 0x000fe20000000800 */
[----:B------:R-:W-:Y:S01]  /*1cd0*/  @!PT LDS RZ, [RZ] ;  /* 0x00000000fffff984 */ /* 0x000fe20000000800 */
[----:B------:R-:W-:Y:S01]  /*1ce0*/  @!PT LDS RZ, [RZ] ;  /* 0x00000000fffff984 */ /* 0x000fe20000000800 */
[----:B------:R-:W-:Y:S01]  /*1cf0*/  @!PT LDS RZ, [RZ] ;  /* 0x00000000fffff984 */ /* 0x000fe20000000800 */
[----:B------:R1:W-:Y:S06]  /*1d00*/  MEMBAR.ALL.CTA ;  /* 0x0000000000007992 */ /* 0x0003ec0000008000 */
[----:B-1----:R-:W1:Y:S01]  /*1d10*/  FENCE.VIEW.ASYNC.S ;  /* 0x00000000000073c6 */ /* 0x002e620000000000 */
[----:B------:R-:W-:-:S04]  /*1d20*/  PRMT R2, RZ, 0x654, R2 ;  /* 0x00000654ff027816 */ /* 0x000fc80000000002 */
[----:B-1----:R1:W-:Y:S01]  /*1d30*/  SYNCS.ARRIVE.TRANS64.RED.A1T0 RZ, [R2+URZ], RZ ;  /* 0x000000ff02ff79a7 */ /* 0x0023e200081004ff */
[----:B--2---:R-:W-:-:S13]  /*1d40*/  LOP3.LUT P2, RZ, R6, 0x1, RZ, 0xc0, !PT ;  /* 0x0000000106ff7812 */ /* 0x004fda000784c0ff */
[----:B------:R-:W-:Y:S01]  /*1d50*/  @P2 SHF.R.U32.HI R3, RZ, 0x10, R5 ;  /* 0x00000010ff032819 */ /* 0x000fe20000011605 */
[----:B------:R-:W-:Y:S01]  /*1d60*/  VOTEU.ANY UP0, P2 ;  /* 0x0000000000ff7886 */ /* 0x000fe20001000100 */
[----:B------:R-:W-:Y:S02]  /*1d70*/  @P2 MOV R11, R4 ;  /* 0x00000004000b2202 */ /* 0x000fe40000000f00 */
[----:B------:R-:W-:Y:S02]  /*1d80*/  @P2 R2UR.BROADCAST UR8, R3 ;  /* 0x00000000030822ca */ /* 0x000fe400008e0000 */
[----:B------:R-:W-:-:S11]  /*1d90*/  @P2 LOP3.LUT R8, R5, 0xffff, RZ, 0xc0, !PT ;  /* 0x0000ffff05082812 */ /* 0x000fd600078ec0ff */
[----:B------:R-:W-:Y:S01]  /*1da0*/  @UP0 UMOV UR36, UR8 ;  /* 0x0000000800240c82 */ /* 0x000fe20008000000 */
[----:B-1----:R-:W-:Y:S05]  /*1db0*/  @!P0 BRA `(.L_x_33) ;  /* 0x0000000000b88947 */ /* 0x002fea0003800000 */
[----:B------:R-:W4:Y:S01]  /*1dc0*/  LDC.64 R4, c[0x0][0xb18] ;  /* 0x0002c600ff047b82 */ /* 0x000f220000000a00 */
[----:B------:R-:W-:-:S07]  /*1dd0*/  ISETP.NE.AND P3, PT, R40, 0x1, PT ;  /* 0x000000012800780c */ /* 0x000fce0003f65270 */
[----:B------:R-:W1:Y:S08]  /*1de0*/  LDC.64 R6, c[0x0][0xb10] ;  /* 0x0002c400ff067b82 */ /* 0x000e700000000a00 */
[----:B------:R-:W2:Y:S08]  /*1df0*/  LDC R16, c[0x0][0xb20] ;  /* 0x0002c800ff107b82 */ /* 0x000eb00000000800 */
[----:B------:R-:W3:Y:S01]  /*1e00*/  LDC R18, c[0x0][0xb0c] ;  /* 0x0002c300ff127b82 */ /* 0x000ee20000000800 */
[----:B----4-:R-:W-:Y:S01]  /*1e10*/  IMAD.HI.U32 R17, R0, R5, RZ ;  /* 0x0000000500117227 */ /* 0x010fe200078e00ff */
[----:B------:R-:W-:-:S03]  /*1e20*/  ISETP.NE.AND P0, PT, R4, 0x1, PT ;  /* 0x000000010400780c */ /* 0x000fc60003f05270 */
[----:B------:R-:W-:-:S03]  /*1e30*/  IMAD.HI.U32 R5, R8, R5, RZ ;  /* 0x0000000508057227 */ /* 0x000fc600078e00ff */
[----:B------:R-:W4:Y:S01]  /*1e40*/  LDC.64 R2, c[0x0][0xb28] ;  /* 0x0002ca00ff027b82 */ /* 0x000f220000000a00 */
[----:B-1----:R-:W-:-:S04]  /*1e50*/  IMAD.HI.U32 R20, R9, R6, RZ ;  /* 0x0000000609147227 */ /* 0x002fc800078e00ff */
[----:B------:R-:W-:Y:S01]  /*1e60*/  IMAD.HI.U32 R22, R11, R6, RZ ;  /* 0x000000060b167227 */ /* 0x000fe200078e00ff */
[----:B------:R-:W-:Y:S02]  /*1e70*/  SHF.R.U32.HI R20, RZ, R7, R20 ;  /* 0x00000007ff147219 */ /* 0x000fe40000011614 */
[-C--:B--2---:R-:W-:Y:S02]  /*1e80*/  SHF.R.U32.HI R17, RZ, R16.reuse, R17 ;  /* 0x00000010ff117219 */ /* 0x084fe40000011611 */
[----:B------:R-:W-:Y:S02]  /*1e90*/  SHF.R.U32.HI R5, RZ, R16, R5 ;  /* 0x00000010ff057219 */ /* 0x000fe40000011605 */
[----:B------:R-:W-:Y:S02]  /*1ea0*/  SEL R17, R0, R17, !P0 ;  /* 0x0000001100117207 */ /* 0x000fe40004000000 */
[----:B------:R-:W-:Y:S02]  /*1eb0*/  SHF.R.U32.HI R22, RZ, R7, R22 ;  /* 0x00000007ff167219 */ /* 0x000fe40000011616 */
[----:B---3--:R-:W-:-:S02]  /*1ec0*/  ISETP.NE.AND P1, PT, R18, 0x1, PT ;  /* 0x000000011200780c */ /* 0x008fc40003f25270 */
[----:B------:R-:W-:Y:S02]  /*1ed0*/  SEL R5, R8, R5, !P0 ;  /* 0x0000000508057207 */ /* 0x000fe40004000000 */
[----:B------:R-:W-:Y:S02]  /*1ee0*/  SEL R19, R9, R20, !P1 ;  /* 0x0000001409137207 */ /* 0x000fe40004800000 */
[----:B------:R-:W-:Y:S01]  /*1ef0*/  SEL R7, R11, R22, !P1 ;  /* 0x000000160b077207 */ /* 0x000fe20004800000 */
[----:B----4-:R-:W-:-:S04]  /*1f00*/  IMAD.HI.U32 R20, R17, R2, RZ ;  /* 0x0000000211147227 */ /* 0x010fc800078e00ff */
[----:B------:R-:W-:Y:S01]  /*1f10*/  IMAD.HI.U32 R6, R19, R2, RZ ;  /* 0x0000000213067227 */ /* 0x000fe200078e00ff */
[----:B------:R-:W-:-:S04]  /*1f20*/  @P3 SHF.R.U32.HI R17, RZ, R3, R20 ;  /* 0x00000003ff113219 */ /* 0x000fc80000011614 */
[----:B------:R-:W-:Y:S01]  /*1f30*/  @P3 SHF.R.U32.HI R19, RZ, R3, R6 ;  /* 0x00000003ff133219 */ /* 0x000fe20000011606 */
[----:B------:R-:W-:-:S04]  /*1f40*/  IMAD R17, R40, R17, RZ ;  /* 0x0000001128117224 */ /* 0x000fc800078e02ff */
[----:B------:R-:W-:Y:S01]  /*1f50*/  IMAD R6, R40, R19, RZ ;  /* 0x0000001328067224 */ /* 0x000fe200078e02ff */
[C---:B------:R-:W-:Y:S02]  /*1f60*/  ISETP.GE.AND P0, PT, R5.reuse, R17, PT ;  /* 0x000000110500720c */ /* 0x040fe40003f06270 */
[----:B------:R-:W-:Y:S02]  /*1f70*/  IADD3 R17, PT, PT, -R5, RZ, RZ ;  /* 0x000000ff05117210 */ /* 0x000fe40007ffe1ff */
[----:B------:R-:W-:Y:S01]  /*1f80*/  ISETP.GE.OR P0, PT, R7, R6, P0 ;  /* 0x000000060700720c */ /* 0x000fe20000706670 */
[----:B------:R-:W-:-:S04]  /*1f90*/  IMAD.HI.U32 R6, R5, R2, RZ ;  /* 0x0000000205067227 */ /* 0x000fc800078e00ff */
[----:B------:R-:W-:Y:S01]  /*1fa0*/  IMAD R8, R4, R17, R8 ;  /* 0x0000001104087224 */ /* 0x000fe200078e0208 */
[----:B------:R-:W-:-:S04]  /*1fb0*/  SHF.R.U32.HI R6, RZ, R3, R6 ;  /* 0x00000003ff067219 */ /* 0x000fc80000011606 */
[----:B------:R-:W-:-:S03]  /*1fc0*/  SEL R6, R5, R6, !P3 ;  /* 0x0000000605067207 */ /* 0x000fc60005800000 */
[----:B------:R-:W-:-:S04]  /*1fd0*/  @!P0 IMAD.HI.U32 R16, R7, R2, RZ ;  /* 0x0000000207108227 */ /* 0x000fc800078e00ff */
[----:B------:R-:W-:Y:S01]  /*1fe0*/  IMAD.MOV R2, RZ, RZ, -R6 ;  /* 0x000000ffff027224 */ /* 0x000fe200078e0a06 */
[----:B------:R-:W-:-:S03]  /*1ff0*/  @!P0 SHF.R.U32.HI R16, RZ, R3, R16 ;  /* 0x00000003ff108219 */ /* 0x000fc60000011610 */
[----:B------:R-:W-:Y:S01]  /*2000*/  IMAD R2, R40, R2, R5 ;  /* 0x0000000228027224 */ /* 0x000fe200078e0205 */
[----:B------:R-:W-:-:S05]  /*2010*/  @!P0 SEL R3, R7, R16, !P3 ;  /* 0x0000001007038207 */ /* 0x000fca0005800000 */
[--C-:B------:R-:W-:Y:S02]  /*2020*/  @!P0 IMAD.IADD R6, R6, 0x1, -R3.reuse ;  /* 0x0000000106068824 */ /* 0x100fe400078e0a03 */
[----:B------:R-:W-:Y:S01]  /*2030*/  @!P0 IMAD R3, R2, R19, R3 ;  /* 0x0000001302038224 */ /* 0x000fe200078e0203 */
[----:B------:R-:W-:Y:S01]  /*2040*/  IADD3 R2, PT, PT, -R7, RZ, RZ ;  /* 0x000000ff07027210 */ /* 0x000fe20007ffe1ff */
[----:B------:R-:W-:Y:S02]  /*2050*/  @!P0 IMAD R5, R40, R6, R7 ;  /* 0x0000000628058224 */ /* 0x000fe400078e0207 */
[----:B------:R-:W-:Y:S02]  /*2060*/  @!P0 IMAD.MOV.U32 R7, RZ, RZ, R3 ;  /* 0x000000ffff078224 */ /* 0x000fe400078e0003 */
[----:B------:R-:W-:Y:S02]  /*2070*/  IMAD R2, R18, R2, R11 ;  /* 0x0000000212027224 */ /* 0x000fe400078e020b */
[----:B------:R-:W-:-:S02]  /*2080*/  IMAD R8, R5, R4, R8 ;  /* 0x0000000405087224 */ /* 0x000fc400078e0208 */
[----:B------:R-:W-:Y:S02]  /*2090*/  IMAD R11, R7, R18, R2 ;  /* 0x00000012070b7224 */ /* 0x000fe400078e0202 */
.L_x_33:
[----:B------:R-:W1:Y:S02]  /*20a0*/  LDCU UR8, c[0x0][0xb30] ;  /* 0x00016600ff0877ac */ /* 0x000e640008000800 */
[----:B-1----:R-:W-:-:S09]  /*20b0*/  UISETP.NE.AND UP0, UPT, UR8, 0x1, UPT ;  /* 0x000000010800788c */ /* 0x002fd2000bf05270 */
[----:B------:R-:W-:Y:S05]  /*20c0*/  BRA.U UP0, `(.L_x_34) ;  /* 0x0000000100407547 */ /* 0x000fea000b800000 */
[----:B------:R-:W1:Y:S08]  /*20d0*/  LDC.64 R4, c[0x0][0xb10] ;  /* 0x0002c400ff047b82 */ /* 0x000e700000000a00 */
[----:B------:R-:W2:Y:S08]  /*20e0*/  LDC.64 R2, c[0x0][0xb18] ;  /* 0x0002c600ff027b82 */ /* 0x000eb00000000a00 */
[----:B------:R-:W3:Y:S08]  /*20f0*/  LDC R6, c[0x0][0xb20] ;  /* 0x0002c800ff067b82 */ /* 0x000ef00000000800 */
[----:B------:R-:W4:Y:S01]  /*2100*/  LDC R16, c[0x0][0xb0c] ;  /* 0x0002c300ff107b82 */ /* 0x000f220000000800 */
[----:B-1----:R-:W-:-:S05]  /*2110*/  IMAD.HI.U32 R4, R11, R4, RZ ;  /* 0x000000040b047227 */ /* 0x002fca00078e00ff */
[----:B------:R-:W-:Y:S01]  /*2120*/  SHF.R.U32.HI R4, RZ, R5, R4 ;  /* 0x00000005ff047219 */ /* 0x000fe20000011604 */
[----:B--2---:R-:W-:Y:S01]  /*2130*/  IMAD.HI.U32 R3, R8, R3, RZ ;  /* 0x0000000308037227 */ /* 0x004fe200078e00ff */
[----:B------:R-:W-:-:S04]  /*2140*/  ISETP.NE.AND P0, PT, R2, 0x1, PT ;  /* 0x000000010200780c */ /* 0x000fc80003f05270 */
[----:B---3--:R-:W-:-:S04]  /*2150*/  SHF.R.U32.HI R3, RZ, R6, R3 ;  /* 0x00000006ff037219 */ /* 0x008fc80000011603 */
[----:B------:R-:W-:Y:S02]  /*2160*/  SEL R3, R8, R3, !P0 ;  /* 0x0000000308037207 */ /* 0x000fe40004000000 */
[----:B----4-:R-:W-:-:S04]  /*2170*/  ISETP.NE.AND P1, PT, R16, 0x1, PT ;  /* 0x000000011000780c */ /* 0x010fc80003f25270 */
[----:B------:R-:W-:-:S05]  /*2180*/  SEL R4, R11, R4, !P1 ;  /* 0x000000040b047207 */ /* 0x000fca0004800000 */
[----:B------:R-:W-:Y:S02]  /*2190*/  IMAD.IADD R5, R3, 0x1, -R4 ;  /* 0x0000000103057824 */ /* 0x000fe400078e0a04 */
[----:B------:R-:W-:Y:S02]  /*21a0*/  IMAD.IADD R3, R4, 0x1, -R3 ;  /* 0x0000000104037824 */ /* 0x000fe400078e0a03 */
[----:B------:R-:W-:Y:S02]  /*21b0*/  IMAD R11, R5, R16, R11 ;  /* 0x00000010050b7224 */ /* 0x000fe400078e020b */
[----:B------:R-:W-:-:S07]  /*21c0*/  IMAD R8, R3, R2, R8 ;  /* 0x0000000203087224 */ /* 0x000fce00078e0208 */
.L_x_34:
[----:B------:R-:W-:Y:S01]  /*21d0*/  VIADD R14, R14, 0x1 ;  /* 0x000000010e0e7836 */ /* 0x000fe20000000000 */
[----:B------:R-:W-:Y:S01]  /*21e0*/  PLOP3.LUT P1, PT, PT, PT, PT, 0x80, 0x8 ;  /* 0x000000000008781c */ /* 0x000fe20003f2f070 */
[----:B------:R-:W-:Y:S02]  /*21f0*/  IMAD.IADD R97, R11, 0x1, R90 ;  /* 0x000000010b617824 */ /* 0x000fe400078e025a */
[----:B------:R-:W-:Y:S01]  /*2200*/  IMAD.IADD R91, R8, 0x1, R79 ;  /* 0x00000001085b7824 */ /* 0x000fe200078e024f */
[----:B------:R-:W-:-:S04]  /*2210*/  ISETP.NE.AND P0, PT, R14, 0x2, PT ;  /* 0x000000020e00780c */ /* 0x000fc80003f05270 */
[----:B------:R-:W-:Y:S02]  /*2220*/  SEL R2, RZ, 0x1, P0 ;  /* 0x00000001ff027807 */ /* 0x000fe40000000000 */
[----:B------:R-:W-:Y:S02]  /*2230*/  SEL R14, R14, RZ, P0 ;  /* 0x000000ff0e0e7207 */ /* 0x000fe40000000000 */
[----:B------:R-:W-:Y:S01]  /*2240*/  LOP3.LUT R13, R13, R2, RZ, 0x3c, !PT ;  /* 0x000000020d0d7212 */ /* 0x000fe200078e3cff */
[----:B------:R-:W-:Y:S06]  /*2250*/  @P2 BRA `(.L_x_35) ;  /* 0xfffffff000a02947 */ /* 0x000fec000383ffff */
[----:B------:R-:W-:Y:S01]  /*2260*/  UIADD3 UR4, UPT, UPT, UR4, 0x20, URZ ;  /* 0x0000002004047890 */ /* 0x000fe2000fffe0ff */
[----:B------:R-:W-:-:S03]  /*2270*/  SHF.L.U32 R3, R15, 0x1f, RZ ;  /* 0x0000001f0f037819 */ /* 0x000fc600000006ff */
[----:B------:R-:W-:-:S09]  /*2280*/  ULEA UR5, UR6, UR4, 0x3 ;  /* 0x0000000406057291 */ /* 0x000fd2000f8e18ff */
[----:B------:R-:W1:Y:S02]  /*2290*/  SYNCS.PHASECHK.TRANS64.TRYWAIT P0, [UR5], R3 ;  /* 0x00000003ff0075a7 */ /* 0x000e640008001105 */
[----:B-1----:R-:W-:Y:S05]  /*22a0*/  @!P0 BRA `(.L_x_36) ;  /* 0x0000003c00cc8947 */ /* 0x002fea0003800000 */
.L_x_100:
[----:B------:R-:W-:-:S04]  /*22b0*/  UIADD3 UR6, UPT, UPT, UR6, 0x1, URZ ;  /* 0x0000000106067890 */ /* 0x000fc8000fffe0ff */
[----:B------:R-:W-:-:S04]  /*22c0*/  UISETP.NE.AND UP0, UPT, UR6, 0x4, UPT ;  /* 0x000000040600788c */ /* 0x000fc8000bf05270 */
[----:B------:R-:W-:Y:S02]  /*22d0*/  USEL UR7, URZ, 0x1, UP0 ;  /* 0x00000001ff077887 */ /* 0x000fe40008000000 */
[----:B------:R-:W-:-:S04]  /*22e0*/  USEL UR6, UR6, URZ, UP0 ;  /* 0x000000ff06067287 */ /* 0x000fc80008000000 */
[----:B------:R-:W-:Y:S01]  /*22f0*/  ULEA UR5, UR6, UR4, 0x3 ;  /* 0x0000000406057291 */ /* 0x000fe2000f8e18ff */
[----:B------:R-:W-:-:S04]  /*2300*/  LOP3.LUT R2, R15, UR7, RZ, 0x3c, !PT ;  /* 0x000000070f027c12 */ /* 0x000fc8000f8e3cff */
[----:B-1----:R-:W-:-:S04]  /*2310*/  SHF.L.U32 R3, R2, 0x1f, RZ ;  /* 0x0000001f02037819 */ /* 0x002fc800000006ff */
[----:B------:R-:W1:Y:S02]  /*2320*/  SYNCS.PHASECHK.TRANS64.TRYWAIT P0, [UR5], R3 ;  /* 0x00000003ff0075a7 */ /* 0x000e640008001105 */
[----:B-1----:R-:W-:Y:S05]  /*2330*/  @!P0 BRA `(.L_x_37) ;  /* 0x0000003c00c08947 */ /* 0x002fea0003800000 */
.L_x_102:
        /* <DEDUP_REMOVED lines=9> */
.L_x_104:
[----:B------:R-:W-:-:S04]  /*23d0*/  UIADD3 UR6, UPT, UPT, UR6, 0x1, URZ ;  /* 0x0000000106067890 */ /* 0x000fc8000fffe0ff */
[----:B------:R-:W-:-:S04]  /*23e0*/  UISETP.NE.AND UP0, UPT, UR6, 0x4, UPT ;  /* 0x000000040600788c */ /* 0x000fc8000bf05270 */
[----:B------:R-:W-:Y:S02]  /*23f0*/  USEL UR5, URZ, 0x1, UP0 ;  /* 0x00000001ff057887 */ /* 0x000fe40008000000 */
[----:B------:R-:W-:-:S04]  /*2400*/  USEL UR6, UR6, URZ, UP0 ;  /* 0x000000ff06067287 */ /* 0x000fc80008000000 */
[----:B------:R-:W-:Y:S01]  /*2410*/  ULEA UR6, UR6, UR4, 0x3 ;  /* 0x0000000406067291 */ /* 0x000fe2000f8e18ff */
[----:B-1----:R-:W-:-:S04]  /*2420*/  LOP3.LUT R3, R2, UR5, RZ, 0x3c, !PT ;  /* 0x0000000502037c12 */ /* 0x002fc8000f8e3cff */
[----:B------:R-:W-:Y:S01]  /*2430*/  SHF.L.U32 R3, R3, 0x1f, RZ ;  /* 0x0000001f03037819 */ /* 0x000fe200000006ff */
[----:B----4-:R-:W-:-:S07]  /*2440*/  IMAD.U32 R0, RZ, RZ, UR6 ;  /* 0x00000006ff007e24 */ /* 0x010fce000f8e00ff */
.L_x_39:
[----:B-1----:R1:W2:Y:S02]  /*2450*/  SYNCS.PHASECHK.TRANS64.TRYWAIT P0, [R0+URZ], R3 ;  /* 0x00000003000075a7 */ /* 0x0022a400080011ff */
[----:B--2---:R-:W-:Y:S05]  /*2460*/  @!P0 NANOSLEEP.SYNCS 0x989680 ;  /* 0x009896800000895d */ /* 0x004fea0003900000 */
[----:B------:R-:W2:Y:S02]  /*2470*/  @!P0 SYNCS.PHASECHK.TRANS64 P0, [R0+URZ], R3 ;  /* 0x00000003000085a7 */ /* 0x000ea400080010ff */
[----:B--2---:R-:W-:Y:S05]  /*2480*/  @P0 EXIT ;  /* 0x000000000000094d */ /* 0x004fea0003800000 */
[----:B------:R-:W-:Y:S05]  /*2490*/  BRA `(.L_x_39) ;  /* 0xfffffffc00ec7947 */ /* 0x000fea000383ffff */
.L_x_17:
[----:B------:R-:W-:-:S04]  /*24a0*/  UISETP.NE.AND UP1, UPT, UR37, URZ, UPT ;  /* 0x000000ff2500728c */ /* 0x000fc8000bf25270 */
[----:B------:R-:W-:-:S09]  /*24b0*/  UISETP.NE.OR UP1, UPT, UR8, 0x1, UP1 ;  /* 0x000000010800788c */ /* 0x000fd20008f25670 */
[----:B------:R-:W-:Y:S05]  /*24c0*/  BRA.U UP1, `(.L_x_40) ;  /* 0x0000000501487547 */ /* 0x000fea000b800000 */
[----:B------:R-:W-:Y:S01]  /*24d0*/  ISETP.NE.AND P2, PT, R2, RZ, PT ;  /* 0x000000ff0200720c */ /* 0x000fe20003f45270 */
[----:B------:R-:W-:Y:S01]  /*24e0*/  IMAD.MOV.U32 R12, RZ, RZ, 0x1 ;  /* 0x00000001ff0c7424 */ /* 0x000fe200078e00ff */
[----:B------:R-:W-:Y:S02]  /*24f0*/  CS2R R10, SRZ ;  /* 0x00000000000a7805 */ /* 0x000fe4000001ff00 */
[----:B------:R-:W-:Y:S01]  /*2500*/  CS2R R8, SRZ ;  /* 0x0000000000087805 */ /* 0x000fe2000001ff00 */
[----:B------:R-:W-:Y:S01]  /*2510*/  UMOV UR4, 0x400 ;  /* 0x0000040000047882 */ /* 0x000fe20000000000 */
[----:B------:R-:W-:Y:S01]  /*2520*/  UMOV UR6, URZ ;  /* 0x000000ff00067c82 */ /* 0x000fe20008000000 */
[----:B------:R-:W-:-:S12]  /*2530*/  ULEA UR37, UR37, UR4, 0x18 ;  /* 0x0000000425257291 */ /* 0x000fd8000f8ec0ff */
.L_x_44:
[----:B------:R-:W-:Y:S02]  /*2540*/  LEA R0, R8, UR37, 0x3 ;  /* 0x0000002508007c11 */ /* 0x000fe4000f8e18ff */
[----:B------:R-:W-:-:S03]  /*2550*/  SHF.L.U32 R5, R9, 0x1f, RZ ;  /* 0x0000001f09057819 */ /* 0x000fc600000006ff */
[----:B------:R-:W-:Y:S01]  /*2560*/  VIADD R4, R0, 0xd0 ;  /* 0x000000d000047836 */ /* 0x000fe20000000000 */
[----:B------:R-:W1:Y:S02]  /*2570*/  SYNCS.PHASECHK.TRANS64.TRYWAIT P0, [R0+URZ+0xc0], R5 ;  /* 0x0000c005000075a7 */ /* 0x000e6400080011ff */
[----:B-1----:R-:W-:Y:S05]  /*2580*/  @!P0 BRA `(.L_x_41) ;  /* 0x0000003c005c8947 */ /* 0x002fea0003800000 */
.L_x_105:
[----:B------:R-:W-:Y:S01]  /*2590*/  ULEA UR5, UR6, UR37, 0x3 ;  /* 0x0000002506057291 */ /* 0x000fe2000f8e18ff */
[----:B------:R-:W-:Y:S02]  /*25a0*/  PRMT R4, RZ, 0x654, R4 ;  /* 0x00000654ff047816 */ /* 0x000fe40000000004 */
[----:B-1----:R-:W-:Y:S01]  /*25b0*/  SHF.L.U32 R5, R12, 0x1f, RZ ;  /* 0x0000001f0c057819 */ /* 0x002fe200000006ff */
[----:B------:R-:W-:Y:S01]  /*25c0*/  UIADD3 UR4, UPT, UPT, UR5, 0x60, URZ ;  /* 0x0000006005047890 */ /* 0x000fe2000fffe0ff */
[----:B------:R1:W-:Y:S05]  /*25d0*/  SYNCS.ARRIVE.TRANS64.RED.A1T0 RZ, [R4+URZ], RZ ;  /* 0x000000ff04ff79a7 */ /* 0x0003ea00081004ff */
[----:B------:R-:W-:Y:S01]  /*25e0*/  IMAD.U32 R7, RZ, RZ, UR4 ;  /* 0x00000004ff077e24 */ /* 0x000fe2000f8e00ff */
[----:B------:R-:W2:Y:S04]  /*25f0*/  SYNCS.PHASECHK.TRANS64.TRYWAIT P0, [UR5+0x70], R5 ;  /* 0x00007005ff0075a7 */ /* 0x000ea80008001105 */
[----:B------:R-:W-:Y:S01]  /*2600*/  PRMT R6, R2, 0x654, R7 ;  /* 0x0000065402067816 */ /* 0x000fe20000000007 */
[----:B-1----:R-:W-:Y:S01]  /*2610*/  @!P2 IMAD.MOV.U32 R4, RZ, RZ, 0x10 ;  /* 0x00000010ff04a424 */ /* 0x002fe200078e00ff */
[----:B--2---:R-:W-:Y:S06]  /*2620*/  @!P0 BRA `(.L_x_42) ;  /* 0x0000003c00488947 */ /* 0x004fec0003800000 */
.L_x_107:
[----:B------:R-:W-:Y:S01]  /*2630*/  ULEA UR4, UR6, UR37, 0x4 ;  /* 0x0000002506047291 */ /* 0x000fe2000f8e20ff */
[----:B------:R-:W-:Y:S01]  /*2640*/  SEL R3, R6, R3, !P2 ;  /* 0x0000000306037207 */ /* 0x000fe20005000000 */
[----:B------:R-:W-:Y:S01]  /*2650*/  UIADD3 UR5, UPT, UPT, UR5, 0x60, URZ ;  /* 0x0000006005057890 */ /* 0x000fe2000fffe0ff */
[----:B-1----:R-:W-:Y:S01]  /*2660*/  LEA R0, R11, UR37, 0x3 ;  /* 0x000000250b007c11 */ /* 0x002fe2000f8e18ff */
[----:B------:R-:W-:Y:S01]  /*2670*/  UIADD3 UR4, UPT, UPT, UR4, 0xf0, URZ ;  /* 0x000000f004047890 */ /* 0x000fe2000fffe0ff */
[----:B------:R-:W-:Y:S01]  /*2680*/  SHF.L.U32 R5, R10, 0x1f, RZ ;  /* 0x0000001f0a057819 */ /* 0x000fe200000006ff */
[----:B------:R1:W-:Y:S01]  /*2690*/  @!P2 SYNCS.ARRIVE.TRANS64.RED RZ, [R3+URZ], R4 ;  /* 0x0000000403ffa9a7 */ /* 0x0003e200080004ff */
[----:B------:R-:W-:Y:S01]  /*26a0*/  UIADD3 UR6, UPT, UPT, UR6, 0x1, URZ ;  /* 0x0000000106067890 */ /* 0x000fe2000fffe0ff */
[----:B------:R-:W-:-:S03]  /*26b0*/  VIADD R8, R8, 0x1 ;  /* 0x0000000108087836 */ /* 0x000fc60000000000 */
[----:B------:R-:W-:Y:S02]  /*26c0*/  UISETP.NE.AND UP0, UPT, UR6, 0x2, UPT ;  /* 0x000000020600788c */ /* 0x000fe4000bf05270 */
[----:B------:R-:W-:Y:S06]  /*26d0*/  UGETNEXTWORKID.BROADCAST [UR4], [UR5] ;  /* 0x00000000040073ca */ /* 0x000fec0008000100 */
[----:B------:R-:W-:Y:S01]  /*26e0*/  USEL UR4, URZ, 0x1, UP0 ;  /* 0x00000001ff047887 */ /* 0x000fe20008000000 */
[----:B------:R-:W-:Y:S01]  /*26f0*/  ISETP.NE.AND P0, PT, R8, 0x2, PT ;  /* 0x000000020800780c */ /* 0x000fe20003f05270 */
[----:B------:R-:W-:Y:S01]  /*2700*/  USEL UR6, UR6, URZ, UP0 ;  /* 0x000000ff06067287 */ /* 0x000fe20008000000 */
[----:B------:R-:W2:Y:S03]  /*2710*/  SYNCS.PHASECHK.TRANS64.TRYWAIT P1, [R0+URZ+0x60], R5 ;  /* 0x00006005000075a7 */ /* 0x000ea600080211ff */
[----:B------:R-:W-:Y:S01]  /*2720*/  LOP3.LUT R12, R12, UR4, RZ, 0x3c, !PT ;  /* 0x000000040c0c7c12 */ /* 0x000fe2000f8e3cff */
[----:B-12---:R-:W-:Y:S07]  /*2730*/  @!P1 BRA `(.L_x_43) ;  /* 0x0000003c001c9947 */ /* 0x006fee0003800000 */
.L_x_108:
[C---:B------:R-:W-:Y:S01]  /*2740*/  LEA R4, R11.reuse, UR37, 0x4 ;  /* 0x000000250b047c11 */ /* 0x040fe2000f8e20ff */
[----:B-1----:R-:W-:Y:S01]  /*2750*/  VIADD R0, R0, 0x70 ;  /* 0x0000007000007836 */ /* 0x002fe20000000000 */
[----:B------:R-:W-:Y:S01]  /*2760*/  SEL R8, R8, RZ, P0 ;  /* 0x000000ff08087207 */ /* 0x000fe20000000000 */
[----:B------:R-:W-:-:S03]  /*2770*/  VIADD R11, R11, 0x1 ;  /* 0x000000010b0b7836 */ /* 0x000fc60000000000 */
[----:B------:R-:W1:Y:S01]  /*2780*/  LDS.128 R4, [R4+0xf0] ;  /* 0x0000f00004047984 */ /* 0x000e620000000c00 */
[----:B------:R-:W-:Y:S02]  /*2790*/  PRMT R0, RZ, 0x654, R0 ;  /* 0x00000654ff007816 */ /* 0x000fe40000000000 */
[C---:B------:R-:W-:Y:S01]  /*27a0*/  ISETP.NE.AND P1, PT, R11.reuse, 0x2, PT ;  /* 0x000000020b00780c */ /* 0x040fe20003f25270 */
[----:B------:R-:W-:Y:S01]  /*27b0*/  @!PT LDS RZ, [RZ] ;  /* 0x00000000fffff984 */ /* 0x000fe20000000800 */
[----:B------:R-:W-:Y:S01]  /*27c0*/  @!PT LDS RZ, [RZ] ;  /* 0x00000000fffff984 */ /* 0x000fe20000000800 */
[----:B------:R-:W-:Y:S01]  /*27d0*/  @!PT LDS RZ, [RZ] ;  /* 0x00000000fffff984 */ /* 0x000fe20000000800 */
[----:B------:R-:W-:Y:S01]  /*27e0*/  @!PT LDS RZ, [RZ] ;  /* 0x00000000fffff984 */ /* 0x000fe20000000800 */
[----:B------:R2:W-:Y:S06]  /*27f0*/  MEMBAR.ALL.CTA ;  /* 0x0000000000007992 */ /* 0x0005ec0000008000 */
[----:B--2---:R-:W2:Y:S01]  /*2800*/  FENCE.VIEW.ASYNC.S ;  /* 0x00000000000073c6 */ /* 0x004ea20000000000 */
[----:B------:R-:W-:Y:S01]  /*2810*/  SEL R11, R11, RZ, P1 ;  /* 0x000000ff0b0b7207 */ /* 0x000fe20000800000 */
[----:B--2---:R2:W-:Y:S01]  /*2820*/  SYNCS.ARRIVE.TRANS64.RED.A1T0 RZ, [R0+URZ], RZ ;  /* 0x000000ff00ff79a7 */ /* 0x0045e200081004ff */
[----:B-1----:R-:W-:-:S02]  /*2830*/  LOP3.LUT P3, RZ, R6, 0x1, RZ, 0xc0, !PT ;  /* 0x0000000106ff7812 */ /* 0x002fc4000786c0ff */
[----:B------:R-:W-:-:S04]  /*2840*/  SEL R5, RZ, 0x1, P1 ;  /* 0x00000001ff057807 */ /* 0x000fc80000800000 */
[----:B------:R-:W-:Y:S02]  /*2850*/  LOP3.LUT R10, R10, R5, RZ, 0x3c, !PT ;  /* 0x000000050a0a7212 */ /* 0x000fe400078e3cff */
[----:B--2---:R-:W-:-:S04]  /*2860*/  SEL R0, RZ, 0x1, P0 ;  /* 0x00000001ff007807 */ /* 0x004fc80000000000 */
[----:B------:R-:W-:Y:S01]  /*2870*/  LOP3.LUT R9, R9, R0, RZ, 0x3c, !PT ;  /* 0x0000000009097212 */ /* 0x000fe200078e3cff */
[----:B------:R-:W-:Y:S06]  /*2880*/  @P3 BRA `(.L_x_44) ;  /* 0xfffffffc002c3947 */ /* 0x000fec000383ffff */
[----:B------:R-:W-:Y:S01]  /*2890*/  ULEA UR5, UR6, UR37, 0x3 ;  /* 0x0000002506057291 */ /* 0x000fe2000f8e18ff */
[----:B------:R-:W-:-:S08]  /*28a0*/  SHF.L.U32 R3, R12, 0x1f, RZ ;  /* 0x0000001f0c037819 */ /* 0x000fd000000006ff */
[----:B------:R-:W1:Y:S02]  /*28b0*/  SYNCS.PHASECHK.TRANS64 P0, [UR5+0x70], R3 ;  /* 0x00007003ff0075a7 */ /* 0x000e640008001005 */
[----:B-1----:R-:W-:Y:S05]  /*28c0*/  @P0 BRA `(.L_x_45) ;  /* 0x0000000000080947 */ /* 0x002fea0003800000 */
[----:B------:R-:W1:Y:S02]  /*28d0*/  SYNCS.PHASECHK.TRANS64.TRYWAIT P0, [UR5+0x70], R3 ;  /* 0x00007003ff0075a7 */ /* 0x000e640008001105 */
[----:B-1----:R-:W-:Y:S05]  /*28e0*/  @!P0 BRA `(.L_x_46) ;  /* 0x0000003800c48947 */ /* 0x002fea0003800000 */
.L_x_45:
[----:B------:R-:W-:-:S04]  /*28f0*/  UIADD3 UR4, UPT, UPT, UR6, 0x1, URZ ;  /* 0x0000000106047890 */ /* 0x000fc8000fffe0ff */
[----:B------:R-:W-:-:S04]  /*2900*/  UISETP.NE.AND UP0, UPT, UR4, 0x2, UPT ;  /* 0x000000020400788c */ /* 0x000fc8000bf05270 */
[----:B------:R-:W-:Y:S02]  /*2910*/  USEL UR7, URZ, 0x1, UP0 ;  /* 0x00000001ff077887 */ /* 0x000fe40008000000 */
[----:B------:R-:W-:-:S04]  /*2920*/  USEL UR4, UR4, URZ, UP0 ;  /* 0x000000ff04047287 */ /* 0x000fc80008000000 */
[----:B------:R-:W-:Y:S01]  /*2930*/  ULEA UR4, UR4, UR37, 0x3 ;  /* 0x0000002504047291 */ /* 0x000fe2000f8e18ff */
[----:B-1----:R-:W-:-:S04]  /*2940*/  LOP3.LUT R3, R12, UR7, RZ, 0x3c, !PT ;  /* 0x000000070c037c12 */ /* 0x002fc8000f8e3cff */
[----:B------:R-:W-:-:S04]  /*2950*/  SHF.L.U32 R0, R3, 0x1f, RZ ;  /* 0x0000001f03007819 */ /* 0x000fc800000006ff */
[----:B------:R-:W1:Y:S02]  /*2960*/  SYNCS.PHASECHK.TRANS64 P0, [UR4+0x70], R0 ;  /* 0x00007000ff0075a7 */ /* 0x000e640008001004 */
[----:B-1----:R-:W-:Y:S05]  /*2970*/  @P0 EXIT ;  /* 0x000000000000094d */ /* 0x002fea0003800000 */
[----:B------:R-:W-:Y:S02]  /*2980*/  SHF.L.U32 R3, R3, 0x1f, RZ ;  /* 0x0000001f03037819 */ /* 0x000fe400000006ff */
[----:B------:R-:W-:-:S07]  /*2990*/  MOV R0, UR4 ;  /* 0x0000000400007c02 */ /* 0x000fce0008000f00 */
.L_x_47:
[----:B-1----:R1:W2:Y:S02]  /*29a0*/  SYNCS.PHASECHK.TRANS64.TRYWAIT P0, [R0+URZ+0x70], R3 ;  /* 0x00007003000075a7 */ /* 0x0022a400080011ff */
[----:B--2---:R-:W-:Y:S05]  /*29b0*/  @!P0 NANOSLEEP.SYNCS 0x989680 ;  /* 0x009896800000895d */ /* 0x004fea0003900000 */
[----:B------:R-:W2:Y:S02]  /*29c0*/  @!P0 SYNCS.PHASECHK.TRANS64 P0, [R0+URZ+0x70], R3 ;  /* 0x00007003000085a7 */ /* 0x000ea400080010ff */
[----:B--2---:R-:W-:Y:S05]  /*29d0*/  @P0 EXIT ;  /* 0x000000000000094d */ /* 0x004fea0003800000 */
[----:B------:R-:W-:Y:S05]  /*29e0*/  BRA `(.L_x_47) ;  /* 0xfffffffc00ec7947 */ /* 0x000fea000383ffff */
.L_x_40:
[----:B------:R-:W-:-:S09]  /*29f0*/  UISETP.NE.AND UP1, UPT, UR8, URZ, UPT ;  /* 0x000000ff0800728c */ /* 0x000fd2000bf25270 */
[----:B------:R-:W-:Y:S05]  /*2a00*/  BRA.U UP1, `(.L_x_48) ;  /* 0x0000000d01947547 */ /* 0x000fea000b800000 */
[----:B------:R-:W-:Y:S01]  /*2a10*/  UMOV UR4, 0x40 ;  /* 0x0000004000047882 */ /* 0x000fe20000000000 */
[----:B------:R-:W-:Y:S01]  /*2a20*/  NOP ;  /* 0x0000000000007918 */ /* 0x000fe20000000000 */
[----:B------:R-:W-:Y:S01]  /*2a30*/  ULEA UR4, UR37, UR4, 0x18 ;  /* 0x0000000425047291 */ /* 0x000fe2000f8ec0ff */
[----:B------:R-:W-:Y:S02]  /*2a40*/  UMOV UR5, 0x400 ;  /* 0x0000040000057882 */ /* 0x000fe40000000000 */
[----:B------:R-:W-:-:S06]  /*2a50*/  ULEA UR37, UR37, UR5, 0x18 ;  /* 0x0000000525257291 */ /* 0x000fcc000f8ec0ff */
[----:B------:R-:W1:Y:S02]  /*2a60*/  LDS.U8 R0, [UR4+0x1c] ;  /* 0x00001c04ff007984 */ /* 0x000e640008000000 */
[----:B-1----:R-:W-:-:S13]  /*2a70*/  ISETP.NE.AND P0, PT, R0, RZ, PT ;  /* 0x000000ff0000720c */ /* 0x002fda0003f05270 */
[----:B------:R-:W-:Y:S05]  /*2a80*/  @P0 BRA `(.L_x_49) ;  /* 0x0000000000580947 */ /* 0x000fea0003800000 */
[----:B------:R-:W-:-:S13]  /*2a90*/  ELECT P0, URZ, PT ;  /* 0x0000000000ff782f */ /* 0x000fda0003800000 */
[----:B------:R-:W-:Y:S05]  /*2aa0*/  @!P0 BRA `(.L_x_50) ;  /* 0x0000000000608947 */ /* 0x000fea0003800000 */
[----:B------:R-:W-:Y:S01]  /*2ab0*/  UMOV UR5, 0x10 ;  /* 0x0000001000057882 */ /* 0x000fe20000000000 */
[----:B------:R-:W-:Y:S01]  /*2ac0*/  HFMA2 R0, -RZ, RZ, 0, 5.9604644775390625e-08 ;  /* 0x00000001ff007431 */ /* 0x000fe200000001ff */
[----:B------:R-:W-:-:S03]  /*2ad0*/  MOV R2, 0xffff ;  /* 0x0000ffff00027802 */ /* 0x000fc60000000f00 */
[----:B------:R-:W-:Y:S04]  /*2ae0*/  DEPBAR.LE SB1, 0x36 ;  /* 0x00009d800000791a */ /* 0x000fe80000000000 */
[----:B------:R-:W1:Y:S02]  /*2af0*/  UTCATOMSWS.FIND_AND_SET.ALIGN UP0, UR5, UR5 ;  /* 0x00000005000575e3 */ /* 0x000e640008000800 */
[----:B-1----:R-:W-:Y:S01]  /*2b00*/  MOV R3, UR5 ;  /* 0x0000000500037c02 */ /* 0x002fe20008000f00 */
[----:B------:R-:W-:Y:S06]  /*2b10*/  BRA.U UP0, `(.L_x_51) ;  /* 0x0000000100187547 */ /* 0x000fec000b800000 */
.L_x_52:
[----:B------:R-:W-:Y:S05]  /*2b20*/  NANOSLEEP 0x64 ;  /* 0x000000640000795d */ /* 0x000fea0003800000 */
[----:B------:R-:W-:-:S05]  /*2b30*/  UMOV UR5, 0x10 ;  /* 0x0000001000057882 */ /* 0x000fca0000000000 */
[----:B------:R-:W-:Y:S04]  /*2b40*/  DEPBAR.LE SB1, 0x36 ;  /* 0x00009d800000791a */ /* 0x000fe80000000000 */
[----:B------:R-:W1:Y:S02]  /*2b50*/  UTCATOMSWS.FIND_AND_SET.ALIGN UP0, UR5, UR5 ;  /* 0x00000005000575e3 */ /* 0x000e640008000800 */
[----:B-1----:R-:W-:Y:S01]  /*2b60*/  MOV R3, UR5 ;  /* 0x0000000500037c02 */ /* 0x002fe20008000f00 */
[----:B------:R-:W-:Y:S05]  /*2b70*/  BRA.U !UP0, `(.L_x_52) ;  /* 0xfffffffd08e87547 */ /* 0x000fea000b83ffff */
.L_x_51:
[-C--:B------:R-:W-:Y:S02]  /*2b80*/  SHF.L.U32 R2, R2, R3.reuse, RZ ;  /* 0x0000000302027219 */ /* 0x080fe400000006ff */
[----:B------:R-:W-:Y:S01]  /*2b90*/  SHF.L.U32 R0, R0, R3, RZ ;  /* 0x0000000300007219 */ /* 0x000fe200000006ff */
[----:B------:R-:W-:Y:S02]  /*2ba0*/  IMAD.SHL.U32 R3, R3, 0x20, RZ ;  /* 0x0000002003037824 */ /* 0x000fe400078e00ff */
[----:B------:R1:W-:Y:S04]  /*2bb0*/  ATOMS.OR RZ, [UR4+0x14], R2 ;  /* 0x00001402ffff798c */ /* 0x0003e8000b000004 */
[----:B------:R1:W-:Y:S04]  /*2bc0*/  ATOMS.OR RZ, [UR4+0x18], R0 ;  /* 0x00001800ffff798c */ /* 0x0003e8000b000004 */
[----:B------:R1:W-:Y:S01]  /*2bd0*/  STS [UR37+0x110], R3 ;  /* 0x00011003ff007988 */ /* 0x0003e20008000825 */
[----:B------:R-:W-:Y:S05]  /*2be0*/  BRA `(.L_x_50) ;  /* 0x0000000000107947 */ /* 0x000fea0003800000 */
.L_x_49:
[----:B------:R-:W-:Y:S02]  /*2bf0*/  MOV R0, 0xffffffff ;  /* 0xffffffff00007802 */ /* 0x000fe40000000f00 */
[----:B------:R-:W-:-:S03]  /*2c00*/  MOV R2, 0x2c30 ;  /* 0x00002c3000027802 */ /* 0x000fc60000000f00 */
[----:B------:R1:W-:Y:S04]  /*2c10*/  STS [UR37+0x110], R0 ;  /* 0x00011000ff007988 */ /* 0x0003e80008000825 */
[----:B-1-3-5:R-:W-:Y:S05]  /*2c20*/  CALL.REL.NOINC `($__internal_1_$__cuda_sm10x_tcgen05_guardrail_trap_phase_invalid_during_alloc) ;  /* 0x0000003c00407944 */ /* 0x02afea0003c00000 */
.L_x_50:
[----:B------:R-:W-:Y:S05]  /*2c30*/  WARPSYNC.ALL ;  /* 0x0000000000007948 */ /* 0x000fea0003800000 */
[----:B------:R-:W2:Y:S01]  /*2c40*/  S2UR UR6, SR_CgaCtaId ;  /* 0x00000000000679c3 */ /* 0x000ea20000008800 */
[----:B------:R-:W-:Y:S01]  /*2c50*/  UMOV UR4, 0x400 ;  /* 0x0000040000047882 */ /* 0x000fe20000000000 */
[----:B------:R-:W-:-:S06]  /*2c60*/  NOP ;  /* 0x0000000000007918 */ /* 0x000fcc0000000000 */
[----:B------:R-:W-:Y:S06]  /*2c70*/  BAR.ARV 0x6, 0xa0 ;  /* 0x0182800000007b1d */ /* 0x000fec0000002000 */
[----:B------:R-:W4:Y:S01]  /*2c80*/  LDCU UR7, c[0x0][0x38c] ;  /* 0x00007180ff0777ac */ /* 0x000f220008000800 */
[----:B------:R-:W-:Y:S01]  /*2c90*/  IMAD.MOV.U32 R11, RZ, RZ, 0x1 ;  /* 0x00000001ff0b7424 */ /* 0x000fe200078e00ff */
[----:B------:R-:W-:Y:S01]  /*2ca0*/  CS2R R8, SRZ ;  /* 0x0000000000087805 */ /* 0x000fe2000001ff00 */
[----:B------:R-:W-:Y:S01]  /*2cb0*/  IMAD.MOV.U32 R10, RZ, RZ, RZ ;  /* 0x000000ffff0a7224 */ /* 0x000fe200078e00ff */
[----:B------:R-:W-:Y:S01]  /*2cc0*/  UMOV UR18, URZ ;  /* 0x000000ff00127c82 */ /* 0x000fe20008000000 */
[----:B------:R-:W-:Y:S01]  /*2cd0*/  UMOV UR17, URZ ;  /* 0x000000ff00117c82 */ /* 0x000fe20008000000 */
[----:B------:R-:W-:Y:S01]  /*2ce0*/  UMOV UR22, 0x0 ;  /* 0x0000000000167882 */ /* 0x000fe20000000000 */
[----:B------:R-:W-:Y:S01]  /*2cf0*/  UMOV UR23, 0x4100010 ;  /* 0x0410001000177882 */ /* 0x000fe20000000000 */
[----:B------:R-:W-:Y:S01]  /*2d00*/  UMOV UR20, 0x0 ;  /* 0x0000000000147882 */ /* 0x000fe20000000000 */
[----:B------:R-:W-:Y:S01]  /*2d10*/  UMOV UR21, 0x4100010 ;  /* 0x0410001000157882 */ /* 0x000fe20000000000 */
[----:B--2---:R-:W-:Y:S01]  /*2d20*/  ULEA UR6, UR6, UR4, 0x18 ;  /* 0x0000000406067291 */ /* 0x004fe2000f8ec0ff */
[----:B------:R-:W2:Y:S03]  /*2d30*/  LDCU UR4, c[0x0][0x38c] ;  /* 0x00007180ff0477ac */ /* 0x000ea60008000800 */
[----:B------:R-:W-:-:S02]  /*2d40*/  UIADD3 UR11, UPT, UPT, UR6, 0x2400, URZ ;  /* 0x00002400060b7890 */ /* 0x000fc4000fffe0ff */
[----:B----4-:R-:W-:-:S03]  /*2d50*/  UIADD3 UR7, UPT, UPT, UR7, 0x3f, URZ ;  /* 0x0000003f07077890 */ /* 0x010fc6000fffe0ff */
[----:B-1----:R-:W1:Y:S01]  /*2d60*/  LDS R0, [UR6+0x110] ;  /* 0x00011006ff007984 */ /* 0x002e620008000800 */
[----:B------:R-:W-:Y:S02]  /*2d70*/  UIADD3 UR12, UPT, UPT, UR6, 0x6400, URZ ;  /* 0x00006400060c7890 */ /* 0x000fe4000fffe0ff */
[----:B------:R-:W-:Y:S02]  /*2d80*/  USHF.R.S32.HI UR5, URZ, 0x1f, UR7 ;  /* 0x0000001fff057899 */ /* 0x000fe40008011407 */
[----:B------:R-:W-:Y:S02]  /*2d90*/  USHF.R.U32.HI UR11, URZ, 0x4, UR11 ;  /* 0x00000004ff0b7899 */ /* 0x000fe4000801160b */
[----:B------:R-:W-:Y:S02]  /*2da0*/  ULEA.HI UR5, UR5, UR7, URZ, 0x6 ;  /* 0x0000000705057291 */ /* 0x000fe4000f8f30ff */
[----:B------:R-:W-:Y:S02]  /*2db0*/  USHF.R.U32.HI UR12, URZ, 0x4, UR12 ;  /* 0x00000004ff0c7899 */ /* 0x000fe4000801160c */
[----:B------:R-:W-:-:S02]  /*2dc0*/  USHF.R.S32.HI UR5, URZ, 0x6, UR5 ;  /* 0x00000006ff057899 */ /* 0x000fc40008011405 */
[----:B------:R-:W-:Y:S02]  /*2dd0*/  ULOP3.LUT UR11, UR11, 0x3fff, URZ, 0xc0, !UPT ;  /* 0x00003fff0b0b7892 */ /* 0x000fe4000f8ec0ff */
[----:B------:R-:W-:Y:S02]  /*2de0*/  UISETP.LT.AND UP0, UPT, UR5, 0x1, UPT ;  /* 0x000000010500788c */ /* 0x000fe4000bf01270 */
[----:B------:R-:W-:Y:S02]  /*2df0*/  ULOP3.LUT UR12, UR12, 0x3fff, URZ, 0xc0, !UPT ;  /* 0x00003fff0c0c7892 */ /* 0x000fe4000f8ec0ff */
[----:B------:R-:W-:Y:S02]  /*2e00*/  USEL UR10, UR5, 0x1, !UP0 ;  /* 0x00000001050a7887 */ /* 0x000fe4000c000000 */
[----:B------:R-:W-:Y:S02]  /*2e10*/  ULOP3.LUT UR11, UR11, 0x10000, URZ, 0xfc, !UPT ;  /* 0x000100000b0b7892 */ /* 0x000fe4000f8efcff */
[----:B------:R-:W-:-:S02]  /*2e20*/  ULOP3.LUT UR12, UR12, 0x10000, URZ, 0xfc, !UPT ;  /* 0x000100000c0c7892 */ /* 0x000fc4000f8efcff */
[----:B------:R-:W-:Y:S02]  /*2e30*/  UIADD3 UR10, UPT, UPT, -UR10, URZ, URZ ;  /* 0x000000ff0a0a7290 */ /* 0x000fe4000fffe1ff */
[----:B--2---:R-:W-:Y:S01]  /*2e40*/  UISETP.GE.AND UP3, UPT, UR4, 0x1, UPT ;  /* 0x000000010400788c */ /* 0x004fe2000bf66270 */
[----:B-1----:R-:W-:-:S15]  /*2e50*/  R2UR UR19, R0 ;  /* 0x00000000001372ca */ /* 0x002fde00000e0000 */
.L_x_59:
[----:B------:R-:W-:Y:S02]  /*2e60*/  LEA R0, R10, UR6, 0x3 ;  /* 0x000000060a007c11 */ /* 0x000fe4000f8e18ff */
[----:B------:R-:W-:Y:S02]  /*2e70*/  SHF.L.U32 R5, R9, 0x1f, RZ ;  /* 0x0000001f09057819 */ /* 0x000fe400000006ff */
[----:B------:R-:W-:Y:S01]  /*2e80*/  PLOP3.LUT P0, PT, PT, PT, UP3, 0x80, 0x8 ;  /* 0x000000000008781c */ /* 0x000fe20003f0f038 */
[----:B------:R-:W-:Y:S01]  /*2e90*/  VIADD R3, R0, 0x70 ;  /* 0x0000007000037836 */ /* 0x000fe20000000000 */
[----:B-1----:R-:W1:Y:S02]  /*2ea0*/  SYNCS.PHASECHK.TRANS64.TRYWAIT P1, [R0+URZ+0x60], R5 ;  /* 0x00006005000075a7 */ /* 0x002e6400080211ff */
[----:B-1--4-:R-:W-:Y:S09]  /*2eb0*/  @!P1 BRA `(.L_x_53) ;  /* 0x0000003400689947 */ /* 0x012ff20003800000 */
.L_x_110:
[----:B------:R-:W-:Y:S01]  /*2ec0*/  LEA R4, R10, UR6, 0x4 ;  /* 0x000000060a047c11 */ /* 0x000fe2000f8e20ff */
[----:B------:R-:W-:Y:S01]  /*2ed0*/  @UP3 ULEA UR4, UR17, UR6, 0x3 ;  /* 0x0000000611043291 */ /* 0x000fe2000f8e18ff */
[----:B------:R-:W-:Y:S01]  /*2ee0*/  PLOP3.LUT P2, PT, PT, PT, PT, 0x80, 0x8 ;  /* 0x000000000008781c */ /* 0x000fe20003f4f070 */
[----:B------:R-:W-:Y:S01]  /*2ef0*/  ULEA UR8, UR18, UR6, 0x3 ;  /* 0x0000000612087291 */ /* 0x000fe2000f8e18ff */
[----:B------:R-:W-:Y:S02]  /*2f00*/  PRMT R3, RZ, 0x654, R3 ;  /* 0x00000654ff037816 */ /* 0x000fe40000000003 */
[----:B-1----:R-:W1:Y:S01]  /*2f10*/  LDS.128 R4, [R4+0xf0] ;  /* 0x0000f00004047984 */ /* 0x002e620000000c00 */
[----:B------:R-:W-:Y:S02]  /*2f20*/  @P0 SHF.L.U32 R2, R8, 0x1f, RZ ;  /* 0x0000001f08020819 */ /* 0x000fe400000006ff */
[----:B------:R-:W-:Y:S01]  /*2f30*/  SHF.L.U32 R0, R11, 0x1f, RZ ;  /* 0x0000001f0b007819 */ /* 0x000fe200000006ff */
[----:B------:R-:W-:Y:S01]  /*2f40*/  @!PT LDS RZ, [RZ] ;  /* 0x00000000fffff984 */ /* 0x000fe20000000800 */
[----:B------:R-:W-:Y:S01]  /*2f50*/  @!PT LDS RZ, [RZ] ;  /* 0x00000000fffff984 */ /* 0x000fe20000000800 */
[----:B------:R-:W-:Y:S01]  /*2f60*/  @!PT LDS RZ, [RZ] ;  /* 0x00000000fffff984 */ /* 0x000fe20000000800 */
[----:B------:R-:W-:Y:S01]  /*2f70*/  @!PT LDS RZ, [RZ] ;  /* 0x00000000fffff984 */ /* 0x000fe20000000800 */
[----:B------:R2:W-:Y:S06]  /*2f80*/  MEMBAR.ALL.CTA ;  /* 0x0000000000007992 */ /* 0x0005ec0000008000 */
[----:B--2---:R-:W2:Y:S02]  /*2f90*/  FENCE.VIEW.ASYNC.S ;  /* 0x00000000000073c6 */ /* 0x004ea40000000000 */
[----:B--2---:R2:W-:Y:S01]  /*2fa0*/  SYNCS.ARRIVE.TRANS64.RED.A1T0 RZ, [R3+URZ], RZ ;  /* 0x000000ff03ff79a7 */ /* 0x0045e200081004ff */
[----:B------:R2:W4:Y:S01]  /*2fb0*/  @P0 SYNCS.PHASECHK.TRANS64.TRYWAIT P2, [UR4], R2 ;  /* 0x00000002ff0005a7 */ /* 0x0005220008041104 */
[----:B------:R-:W-:Y:S01]  /*2fc0*/  ULEA.HI UR4, UR18, UR18, URZ, 0x1 ;  /* 0x0000001212047291 */ /* 0x000fe2000f8f08ff */
[----:B-1----:R-:W-:-:S03]  /*2fd0*/  LOP3.LUT P1, RZ, R6, 0x1, RZ, 0xc0, !PT ;  /* 0x0000000106ff7812 */ /* 0x002fc6000782c0ff */
[----:B------:R-:W-:Y:S02]  /*2fe0*/  USHF.L.U32 UR9, UR4, 0x5, URZ ;  /* 0x0000000504097899 */ /* 0x000fe400080006ff */
[----:B------:R-:W-:Y:S02]  /*2ff0*/  ULOP3.LUT UR4, UR4, 0xffe, URZ, 0xc0, !UPT ;  /* 0x00000ffe04047892 */ /* 0x000fe4000f8ec0ff */
[----:B------:R-:W-:Y:S02]  /*3000*/  ULOP3.LUT UR9, UR9, 0xffffffc0, URZ, 0xc0, !UPT ;  /* 0xffffffc009097892 */ /* 0x000fe4000f8ec0ff */
[----:B------:R-:W-:Y:S02]  /*3010*/  UIADD3 UR4, UPT, UPT, -UR4, UR18, URZ ;  /* 0x0000001204047290 */ /* 0x000fe4000fffe1ff */
[----:B------:R-:W-:Y:S01]  /*3020*/  UIADD3 UR9, UPT, UPT, UR19, UR9, URZ ;  /* 0x0000000913097290 */ /* 0x000fe2000fffe0ff */
[----:B------:R-:W1:Y:S03]  /*3030*/  SYNCS.PHASECHK.TRANS64.TRYWAIT P0, [UR8+0xa0], R0 ;  /* 0x0000a000ff0075a7 */ /* 0x000e660008001108 */
[----:B------:R-:W-:Y:S01]  /*3040*/  ULEA UR9, UR4, UR9, 0x14 ;  /* 0x0000000904097291 */ /* 0x000fe2000f8ea0ff */
[----:B-12-4-:R-:W-:Y:S11]  /*3050*/  @!P0 BRA `(.L_x_54) ;  /* 0x0000003400148947 */ /* 0x016ff60003800000 */
.L_x_112:
[----:B------:R-:W-:Y:S01]  /*3060*/  IADD3 R10, PT, PT, R10, 0x1, RZ ;  /* 0x000000010a0a7810 */ /* 0x000fe20007ffe0ff */
[----:B------:R-:W-:Y:S06]  /*3070*/  BRA.U !UP3, `(.L_x_55) ;  /* 0x000000010b987547 */ /* 0x000fec000b800000 */
[----:B------:R-:W-:Y:S01]  /*3080*/  UPLOP3.LUT UP4, UPT, UPT, UPT, UPT, 0x40, 0x4 ;  /* 0x000000000004789c */ /* 0x000fe20003f8e870 */
[----:B------:R-:W-:Y:S01]  /*3090*/  UMOV UR16, UR10 ;  /* 0x0000000a00107c82 */ /* 0x000fe20008000000 */
[----:B------:R-:W-:Y:S01]  /*30a0*/  UMOV UR15, UR5 ;  /* 0x00000005000f7c82 */ /* 0x000fe20008000000 */
[----:B------:R-:W-:-:S08]  /*30b0*/  UMOV UR14, UR17 ;  /* 0x00000011000e7c82 */ /* 0x000fd00008000000 */
.L_x_58:
[----:B------:R-:W-:Y:S02]  /*30c0*/  UIADD3 UR16, UPT, UPT, UR16, 0x1, URZ ;  /* 0x0000000110107890 */ /* 0x000fe4000fffe0ff */
[----:B--2---:R-:W-:Y:S02]  /*30d0*/  ULEA UR7, UR14, UR6, 0x3 ;  /* 0x000000060e077291 */ /* 0x004fe4000f8e18ff */
[----:B------:R-:W-:Y:S01]  /*30e0*/  UISETP.NE.AND UP0, UPT, UR16, URZ, UPT ;  /* 0x000000ff1000728c */ /* 0x000fe2000bf05270 */
[----:B----4-:R-:W-:Y:S10]  /*30f0*/  @P2 BRA `(.L_x_56) ;  /* 0x00000000000c2947 */ /* 0x010ff40003800000 */
[----:B-1----:R-:W-:Y:S04]  /*3100*/  SHF.L.U32 R3, R8, 0x1f, RZ ;  /* 0x0000001f08037819 */ /* 0x002fe800000006ff */
[----:B------:R-:W1:Y:S02]  /*3110*/  SYNCS.PHASECHK.TRANS64.TRYWAIT P0, [UR7], R3 ;  /* 0x00000003ff0075a7 */ /* 0x000e640008001107 */
[----:B-1----:R-:W-:Y:S05]  /*3120*/  @!P0 BRA `(.L_x_57) ;  /* 0x0000003000f88947 */ /* 0x002fea0003800000 */
.L_x_56:
[----:B------:R-:W-:Y:S01]  /*3130*/  UISETP.NE.AND UP1, UPT, UR15, 0x1, UPT ;  /* 0x000000010f00788c */ /* 0x000fe2000bf25270 */
[----:B------:R-:W-:Y:S01]  /*3140*/  PLOP3.LUT P2, PT, PT, PT, PT, 0x80, 0x8 ;  /* 0x000000000008781c */ /* 0x000fe20003f4f070 */
[----:B------:R-:W-:Y:S02]  /*3150*/  UIADD3 UR17, UPT, UPT, UR14, 0x1, URZ ;  /* 0x000000010e117890 */ /* 0x000fe4000fffe0ff */
[----:B------:R-:W-:Y:S02]  /*3160*/  ULEA UR24, UR14, UR12, 0x8 ;  /* 0x0000000c0e187291 */ /* 0x000fe4000f8e40ff */
[----:B------:R-:W-:Y:S01]  /*3170*/  UISETP.NE.AND UP2, UPT, UR17, 0x4, UPT ;  /* 0x000000041100788c */ /* 0x000fe2000bf45270 */
[----:B------:R-:W-:Y:S01]  /*3180*/  PLOP3.LUT P0, PT, PT, PT, UP1, 0x80, 0x8 ;  /* 0x000000000008781c */ /* 0x000fe20003f0f018 */
[----:B------:R-:W-:Y:S02]  /*3190*/  ULEA UR26, UR14, UR11, 0x8 ;  /* 0x0000000b0e1a7291 */ /* 0x000fe4000f8e40ff */
[----:B------:R-:W-:Y:S02]  /*31a0*/  USEL UR13, URZ, 0x1, UP2 ;  /* 0x00000001ff0d7887 */ /* 0x000fe40009000000 */
[----:B------:R-:W-:Y:S02]  /*31b0*/  USEL UR17, UR17, URZ, UP2 ;  /* 0x000000ff11117287 */ /* 0x000fe40009000000 */
[----:B------:R-:W-:Y:S02]  /*31c0*/  UIADD3 UR30, UPT, UPT, UR24, 0x2, URZ ;  /* 0x00000002181e7890 */ /* 0x000fe4000fffe0ff */
[----:B------:R-:W-:Y:S01]  /*31d0*/  @UP1 ULEA UR4, UR17, UR6, 0x3 ;  /* 0x0000000611041291 */ /* 0x000fe2000f8e18ff */
[----:B------:R-:W-:Y:S01]  /*31e0*/  LOP3.LUT R8, R8, UR13, RZ, 0x3c, !PT ;  /* 0x0000000d08087c12 */ /* 0x000fe2000f8e3cff */
[----:B------:R-:W-:Y:S02]  /*31f0*/  UIADD3 UR28, UPT, UPT, UR26, 0x2, URZ ;  /* 0x000000021a1c7890 */ /* 0x000fe4000fffe0ff */
[----:B------:R-:W-:Y:S01]  /*3200*/  UIADD3 UR7, UPT, UPT, UR7, 0x20, URZ ;  /* 0x0000002007077890 */ /* 0x000fe2000fffe0ff */
[----:B-1----:R-:W-:Y:S01]  /*3210*/  @P0 SHF.L.U32 R0, R8, 0x1f, RZ ;  /* 0x0000001f08000819 */ /* 0x002fe200000006ff */
[----:B------:R-:W-:Y:S01]  /*3220*/  UMOV UR25, 0x80004020 ;  /* 0x8000402000197882 */ /* 0x000fe20000000000 */
[----:B------:R-:W-:Y:S01]  /*3230*/  UMOV UR27, 0x80004020 ;  /* 0x80004020001b7882 */ /* 0x000fe20000000000 */
[----:B------:R-:W-:Y:S01]  /*3240*/  UMOV UR31, 0x80004020 ;  /* 0x80004020001f7882 */ /* 0x000fe20000000000 */
[----:B------:R2:W4:Y:S01]  /*3250*/  @P0 SYNCS.PHASECHK.TRANS64.TRYWAIT P2, [UR4], R0 ;  /* 0x00000000ff0005a7 */ /* 0x0005220008041104 */
[----:B------:R-:W-:Y:S01]  /*3260*/  UIADD3 UR15, UPT, UPT, UR15, -0x1, URZ ;  /* 0xffffffff0f0f7890 */ /* 0x000fe2000fffe0ff */
[----:B------:R2:W-:Y:S01]  /*3270*/  UTCQMMA gdesc[UR26], gdesc[UR24], tmem[UR9], tmem[UR22], idesc[UR23], UP4 ;  /* 0x00ff16181a0075ea */ /* 0x0005e2000a000309 */
[----:B------:R-:W-:Y:S01]  /*3280*/  UPLOP3.LUT UP4, UPT, UPT, UPT, UPT, 0x80, 0x8 ;  /* 0x000000000008789c */ /* 0x000fe20003f8f070 */
[----:B------:R-:W-:Y:S01]  /*3290*/  UMOV UR29, 0x80004020 ;  /* 0x80004020001d7882 */ /* 0x000fe20000000000 */
[----:B------:R-:W-:Y:S01]  /*32a0*/  UMOV UR14, UR17 ;  /* 0x00000011000e7c82 */ /* 0x000fe20008000000 */
[----:B------:R2:W-:Y:S01]  /*32b0*/  UTCQMMA gdesc[UR28], gdesc[UR30], tmem[UR9], tmem[UR20], idesc[UR21], UPT ;  /* 0x00ff141e1c0075ea */ /* 0x0005e2000b800309 */
[----:B------:R2:W-:Y:S01]  /*32c0*/  UTCBAR [UR7], URZ ;  /* 0x000000ff070073e9 */ /* 0x0005e200080000ff */
[----:B------:R-:W-:Y:S06]  /*32d0*/  BRA.U UP0, `(.L_x_58) ;  /* 0xfffffffd00787547 */ /* 0x000fec000b83ffff */
.L_x_55:
[----:B------:R-:W-:Y:S01]  /*32e0*/  UIADD3 UR18, UPT, UPT, UR18, 0x1, URZ ;  /* 0x0000000112127890 */ /* 0x000fe2000fffe0ff */
[C---:B------:R-:W-:Y:S01]  /*32f0*/  ISETP.NE.AND P0, PT, R10.reuse, 0x2, PT ;  /* 0x000000020a00780c */ /* 0x040fe20003f05270 */
[----:B------:R-:W-:Y:S02]  /*3300*/  UIADD3 UR8, UPT, UPT, UR8, 0x80, URZ ;  /* 0x0000008008087890 */ /* 0x000fe4000fffe0ff */
[----:B------:R-:W-:Y:S01]  /*3310*/  UISETP.NE.AND UP0, UPT, UR18, 0x4, UPT ;  /* 0x000000041200788c */ /* 0x000fe2000bf05270 */
[----:B-12---:R-:W-:Y:S02]  /*3320*/  SEL R0, RZ, 0x1, P0 ;  /* 0x00000001ff007807 */ /* 0x006fe40000000000 */
[----:B------:R-:W-:Y:S01]  /*3330*/  SEL R10, R10, RZ, P0 ;  /* 0x000000ff0a0a7207 */ /* 0x000fe20000000000 */
[----:B------:R-:W-:Y:S01]  /*3340*/  USEL UR4, URZ, 0x1, UP0 ;  /* 0x00000001ff047887 */ /* 0x000fe20008000000 */
[----:B------:R-:W-:Y:S01]  /*3350*/  LOP3.LUT R9, R9, R0, RZ, 0x3c, !PT ;  /* 0x0000000009097212 */ /* 0x000fe200078e3cff */
[----:B------:R-:W-:Y:S01]  /*3360*/  USEL UR18, UR18, URZ, UP0 ;  /* 0x000000ff12127287 */ /* 0x000fe20008000000 */
[----:B------:R1:W-:Y:S03]  /*3370*/  UTCBAR [UR8], URZ ;  /* 0x000000ff080073e9 */ /* 0x0003e600080000ff */
[----:B------:R-:W-:Y:S01]  /*3380*/  LOP3.LUT R11, R11, UR4, RZ, 0x3c, !PT ;  /* 0x000000040b0b7c12 */ /* 0x000fe2000f8e3cff */
[----:B------:R-:W-:Y:S07]  /*3390*/  @P1 BRA `(.L_x_59) ;  /* 0xfffffff800b01947 */ /* 0x000fee000383ffff */
[----:B------:R-:W2:Y:S01]  /*33a0*/  S2UR UR4, SR_CgaCtaId ;  /* 0x00000000000479c3 */ /* 0x000ea20000008800 */
[----:B------:R-:W-:Y:S01]  /*33b0*/  ELECT P0, URZ, PT ;  /* 0x0000000000ff782f */ /* 0x000fe20003800000 */
[----:B------:R-:W-:Y:S01]  /*33c0*/  IMAD.MOV.U32 R0, RZ, RZ, 0x1 ;  /* 0x00000001ff007424 */ /* 0x000fe200078e00ff */
[----:B------:R-:W-:Y:S01]  /*33d0*/  UIADD3 UR6, UPT, UPT, UR6, 0xa0, URZ ;  /* 0x000000a006067890 */ /* 0x000fe2000fffe0ff */
[----:B------:R-:W-:Y:S01]  /*33e0*/  SHF.L.U32 R3, R11, 0x1f, RZ ;  /* 0x0000001f0b037819 */ /* 0x000fe200000006ff */
[----:B------:R-:W-:-:S03]  /*33f0*/  UMOV UR5, 0x40 ;  /* 0x0000004000057882 */ /* 0x000fc60000000000 */
[----:B------:R-:W-:Y:S01]  /*3400*/  UVIRTCOUNT.DEALLOC.SMPOOL 0x80 ;  /* 0x000000800000784c */ /* 0x000fe20000000000 */
[----:B--2---:R-:W-:Y:S02]  /*3410*/  ULEA UR4, UR4, UR5, 0x18 ;  /* 0x0000000504047291 */ /* 0x004fe4000f8ec0ff */
[----:B------:R-:W-:-:S07]  /*3420*/  ULEA UR5, UR18, UR6, 0x3 ;  /* 0x0000000612057291 */ /* 0x000fce000f8e18ff */
[----:B------:R2:W-:Y:S02]  /*3430*/  @P0 STS.U8 [UR4+0x1c], R0 ;  /* 0x00001c00ff000988 */ /* 0x0005e40008000004 */
[----:B------:R-:W3:Y:S02]  /*3440*/  SYNCS.PHASECHK.TRANS64.TRYWAIT P0, [UR5], R3 ;  /* 0x00000003ff0075a7 */ /* 0x000ee40008001105 */
[----:B--23--:R-:W-:Y:S05]  /*3450*/  @!P0 BRA `(.L_x_60) ;  /* 0x0000003000448947 */ /* 0x00cfea0003800000 */
.L_x_115:
[----:B------:R-:W-:-:S04]  /*3460*/  UIADD3 UR7, UPT, UPT, UR18, 0x1, URZ ;  /* 0x0000000112077890 */ /* 0x000fc8000fffe0ff */
[----:B------:R-:W-:-:S04]  /*3470*/  UISETP.NE.AND UP0, UPT, UR7, 0x4, UPT ;  /* 0x000000040700788c */ /* 0x000fc8000bf05270 */
[----:B-1----:R-:W-:Y:S02]  /*3480*/  USEL UR8, URZ, 0x1, UP0 ;  /* 0x00000001ff087887 */ /* 0x002fe40008000000 */
[----:B------:R-:W-:-:S04]  /*3490*/  USEL UR7, UR7, URZ, UP0 ;  /* 0x000000ff07077287 */ /* 0x000fc80008000000 */
[----:B------:R-:W-:Y:S01]  /*34a0*/  ULEA UR5, UR7, UR6, 0x3 ;  /* 0x0000000607057291 */ /* 0x000fe2000f8e18ff */
[----:B------:R-:W-:-:S04]  /*34b0*/  LOP3.LUT R2, R11, UR8, RZ, 0x3c, !PT ;  /* 0x000000080b027c12 */ /* 0x000fc8000f8e3cff */
[----:B--2---:R-:W-:-:S04]  /*34c0*/  SHF.L.U32 R3, R2, 0x1f, RZ ;  /* 0x0000001f02037819 */ /* 0x004fc800000006ff */
[----:B------:R-:W1:Y:S02]  /*34d0*/  SYNCS.PHASECHK.TRANS64.TRYWAIT P0, [UR5], R3 ;  /* 0x00000003ff0075a7 */ /* 0x000e640008001105 */
[----:B-1----:R-:W-:Y:S05]  /*34e0*/  @!P0 BRA `(.L_x_61) ;  /* 0x0000003000388947 */ /* 0x002fea0003800000 */
.L_x_117:
        /* <DEDUP_REMOVED lines=9> */
.L_x_119:
[----:B------:R-:W-:-:S04]  /*3580*/  UIADD3 UR7, UPT, UPT, UR7, 0x1, URZ ;  /* 0x0000000107077890 */ /* 0x000fc8000fffe0ff */
[----:B------:R-:W-:-:S04]  /*3590*/  UISETP.NE.AND UP0, UPT, UR7, 0x4, UPT ;  /* 0x000000040700788c */ /* 0x000fc8000bf05270 */
[----:B------:R-:W-:Y:S02]  /*35a0*/  USEL UR5, URZ, 0x1, UP0 ;  /* 0x00000001ff057887 */ /* 0x000fe40008000000 */
[----:B------:R-:W-:-:S04]  /*35b0*/  USEL UR7, UR7, URZ, UP0 ;  /* 0x000000ff07077287 */ /* 0x000fc80008000000 */
[----:B------:R-:W-:Y:S01]  /*35c0*/  ULEA UR7, UR7, UR6, 0x3 ;  /* 0x0000000607077291 */ /* 0x000fe2000f8e18ff */
[----:B-1----:R-:W-:-:S04]  /*35d0*/  LOP3.LUT R3, R2, UR5, RZ, 0x3c, !PT ;  /* 0x0000000502037c12 */ /* 0x002fc8000f8e3cff */
[----:B------:R-:W-:-:S04]  /*35e0*/  SHF.L.U32 R3, R3, 0x1f, RZ ;  /* 0x0000001f03037819 */ /* 0x000fc800000006ff */
[----:B------:R-:W1:Y:S02]  /*35f0*/  SYNCS.PHASECHK.TRANS64.TRYWAIT P0, [UR7], R3 ;  /* 0x00000003ff0075a7 */ /* 0x000e640008001107 */
[----:B-1----:R-:W-:Y:S05]  /*3600*/  @!P0 BRA `(.L_x_63) ;  /* 0x0000003000208947 */ /* 0x002fea0003800000 */
.L_x_121:
[----:B------:R-:W-:Y:S01]  /*3610*/  NOP ;  /* 0x0000000000007918 */ /* 0x000fe20000000000 */
[----:B-1----:R-:W1:Y:S01]  /*3620*/  LDS R0, [UR4+0x14] ;  /* 0x00001404ff007984 */ /* 0x002e620008000800 */
[----:B------:R-:W-:Y:S01]  /*3630*/  ULOP3.LUT UR6, UR19, 0xffff, URZ, 0xc0, !UPT ;  /* 0x0000ffff13067892 */ /* 0x000fe2000f8ec0ff */
[----:B------:R-:W-:Y:S01]  /*3640*/  UMOV UR8, 0xffff ;  /* 0x0000ffff00087882 */ /* 0x000fe20000000000 */
[----:B------:R-:W-:Y:S02]  /*3650*/  UMOV UR5, 0x1 ;  /* 0x0000000100057882 */ /* 0x000fe40000000000 */
[----:B------:R-:W-:-:S04]  /*3660*/  USHF.R.U32.HI UR6, URZ, 0x5, UR6 ;  /* 0x00000005ff067899 */ /* 0x000fc80008011606 */
[----:B------:R-:W-:Y:S02]  /*3670*/  USHF.L.U32 UR8, UR8, UR6, URZ ;  /* 0x0000000608087299 */ /* 0x000fe400080006ff */
[----:B------:R-:W-:-:S04]  /*3680*/  USHF.L.U32 UR5, UR5, UR6, URZ ;  /* 0x0000000605057299 */ /* 0x000fc800080006ff */
[----:B-1----:R-:W-:-:S04]  /*3690*/  LOP3.LUT R0, R0, UR8, RZ, 0xc0, !PT ;  /* 0x0000000800007c12 */ /* 0x002fc8000f8ec0ff */
[----:B------:R-:W-:-:S13]  /*36a0*/  ISETP.NE.AND P0, PT, R0, UR8, PT ;  /* 0x0000000800007c0c */ /* 0x000fda000bf05270 */
[----:B------:R-:W-:Y:S05]  /*36b0*/  @P0 BRA `(.L_x_64) ;  /* 0x0000000000580947 */ /* 0x000fea0003800000 */
[----:B------:R-:W1:Y:S02]  /*36c0*/  LDS R0, [UR4+0x18] ;  /* 0x00001804ff007984 */ /* 0x000e640008000800 */
[----:B-1----:R-:W-:-:S04]  /*36d0*/  LOP3.LUT R0, R0, UR5, RZ, 0xc0, !PT ;  /* 0x0000000500007c12 */ /* 0x002fc8000f8ec0ff */
[----:B------:R-:W-:-:S13]  /*36e0*/  ISETP.NE.AND P0, PT, R0, UR5, PT ;  /* 0x0000000500007c0c */ /* 0x000fda000bf05270 */
[----:B------:R-:W-:Y:S05]  /*36f0*/  @P0 BRA `(.L_x_65) ;  /* 0x00000000003c0947 */ /* 0x000fea0003800000 */
[----:B------:R-:W1:Y:S01]  /*3700*/  S2R R2, SR_LANEID ;  /* 0x0000000000027919 */ /* 0x000e620000000000 */
[----:B------:R-:W-:Y:S01]  /*3710*/  ULOP3.LUT UR8, URZ, UR8, URZ, 0x33, !UPT ;  /* 0x00000008ff087292 */ /* 0x000fe2000f8e33ff */
[----:B------:R-:W-:Y:S01]  /*3720*/  LOP3.LUT R4, RZ, UR5, RZ, 0x33, !PT ;  /* 0x00000005ff047c12 */ /* 0x000fe2000f8e33ff */
[----:B------:R-:W-:Y:S02]  /*3730*/  VOTEU.ANY UR7, UPT, PT ;  /* 0x0000000000077886 */ /* 0x000fe400038e0100 */
[----:B------:R-:W-:Y:S01]  /*3740*/  UFLO.U32 UR7, UR7 ;  /* 0x00000007000772bd */ /* 0x000fe200080e0000 */
[----:B------:R-:W2:Y:S01]  /*3750*/  REDUX UR5, R4 ;  /* 0x00000000040573c4 */ /* 0x000ea20000000000 */
[----:B------:R-:W-:-:S06]  /*3760*/  IMAD.U32 R0, RZ, RZ, UR8 ;  /* 0x00000008ff007e24 */ /* 0x000fcc000f8e00ff */
[----:B------:R3:W-:Y:S01]  /*3770*/  UTCATOMSWS.AND URZ, UR8 ;  /* 0x0000000800ff79e3 */ /* 0x0007e20008000000 */
[----:B------:R-:W4:Y:S01]  /*3780*/  REDUX UR6, R0 ;  /* 0x00000000000673c4 */ /* 0x000f220000000000 */
[----:B-1----:R-:W-:Y:S01]  /*3790*/  ISETP.EQ.U32.AND P0, PT, R2, UR7, PT ;  /* 0x0000000702007c0c */ /* 0x002fe2000bf02070 */
[----:B--2---:R-:W-:Y:S01]  /*37a0*/  IMAD.U32 R2, RZ, RZ, UR5 ;  /* 0x00000005ff027e24 */ /* 0x004fe2000f8e00ff */
[----:B----4-:R-:W-:-:S11]  /*37b0*/  MOV R3, UR6 ;  /* 0x0000000600037c02 */ /* 0x010fd60008000f00 */
[----:B------:R3:W-:Y:S04]  /*37c0*/  @P0 ATOMS.AND RZ, [UR4+0x14], R3 ;  /* 0x00001403ffff098c */ /* 0x0007e8000a800004 */
[----:B------:R3:W-:Y:S01]  /*37d0*/  @P0 ATOMS.AND RZ, [UR4+0x18], R2 ;  /* 0x00001802ffff098c */ /* 0x0007e2000a800004 */
[----:B------:R-:W-:Y:S05]  /*37e0*/  BRA `(.L_x_66) ;  /* 0x0000000000147947 */ /* 0x000fea0003800000 */
.L_x_65:
[----:B------:R-:W-:Y:S02]  /*37f0*/  MOV R2, 0x3810 ;  /* 0x0000381000027802 */ /* 0x000fe40000000f00 */
[----:B----45:R-:W-:Y:S05]  /*3800*/  CALL.REL.NOINC `($__internal_0_$__cuda_sm10x_tcgen05_guardrail_trap_col_being_dealloced_not_returned_by_alloc) ;  /* 0x00000030003c7944 */ /* 0x030fea0003c00000 */
[----:B------:R-:W-:Y:S05]  /*3810*/  BRA `(.L_x_66) ;  /* 0x0000000000087947 */ /* 0x000fea0003800000 */
.L_x_64:
[----:B------:R-:W-:Y:S02]  /*3820*/  MOV R2, 0x3840 ;  /* 0x0000384000027802 */ /* 0x000fe40000000f00 */
[----:B----45:R-:W-:Y:S05]  /*3830*/  CALL.REL.NOINC `($__internal_2_$__cuda_sm10x_tcgen05_guardrail_trap_unallocated_columns_being_dealloced) ;  /* 0x0000003000487944 */ /* 0x030fea0003c00000 */
.L_x_66:
[----:B------:R-:W-:Y:S01]  /*3840*/  NOP ;  /* 0x0000000000007918 */ /* 0x000fe20000000000 */
[----:B---3--:R-:W-:Y:S05]  /*3850*/  EXIT ;  /* 0x000000000000794d */ /* 0x008fea0003800000 */
.L_x_48:
[----:B------:R-:W-:-:S09]  /*3860*/  UISETP.NE.OR UP2, UPT, UR8, 0x3, !UP2 ;  /* 0x000000030800788c */ /* 0x000fd2000d745670 */
[----:B------:R-:W-:Y:S05]  /*3870*/  BRA.U UP2, `(.L_x_67) ;  /* 0x0000000902c87547 */ /* 0x000fea000b800000 */
[----:B------:R-:W1:Y:S01]  /*3880*/  LDCU.64 UR6, c[0x0][0x888] ;  /* 0x00011100ff0677ac */ /* 0x000e620008000a00 */
[----:B------:R-:W2:Y:S01]  /*3890*/  LDC R0, c[0x0][0xb30] ;  /* 0x0002cc00ff007b82 */ /* 0x000ea20000000800 */
[----:B------:R-:W-:Y:S01]  /*38a0*/  IMAD.MOV.U32 R30, RZ, RZ, 0x1 ;  /* 0x00000001ff1e7424 */ /* 0x000fe200078e00ff */
[----:B------:R-:W-:Y:S01]  /*38b0*/  CS2R R28, SRZ ;  /* 0x00000000001c7805 */ /* 0x000fe2000001ff00 */
[----:B------:R-:W4:Y:S01]  /*38c0*/  LDCU.64 UR4, c[0x0][0x890] ;  /* 0x00011200ff0477ac */ /* 0x000f220008000a00 */
[----:B------:R-:W-:Y:S01]  /*38d0*/  IMAD.MOV.U32 R25, RZ, RZ, 0x1000 ;  /* 0x00001000ff197424 */ /* 0x000fe200078e00ff */
[----:B------:R-:W-:-:S03]  /*38e0*/  UMOV UR8, 0x400 ;  /* 0x0000040000087882 */ /* 0x000fc60000000000 */
[----:B------:R-:W3:Y:S01]  /*38f0*/  LDC R19, c[0x0][0x370] ;  /* 0x0000dc00ff137b82 */ /* 0x000ee20000000800 */
[----:B------:R-:W-:-:S07]  /*3900*/  UPLOP3.LUT UP1, UPT, UPT, UPT, UPT, 0x40, 0x4 ;  /* 0x000000000004789c */ /* 0x000fce0003f2e870 */
[----:B------:R-:W3:Y:S01]  /*3910*/  LDC R2, c[0x0][0xb0c] ;  /* 0x0002c300ff027b82 */ /* 0x000ee20000000800 */
[----:B-1----:R-:W-:Y:S02]  /*3920*/  UISETP.NE.U32.AND UP2, UPT, UR6, URZ, UPT ;  /* 0x000000ff0600728c */ /* 0x002fe4000bf45070 */
[----:B------:R-:W-:Y:S02]  /*3930*/  ULEA UR6, UR37, UR8, 0x18 ;  /* 0x0000000825067291 */ /* 0x000fe4000f8ec0ff */
[----:B------:R-:W-:Y:S02]  /*3940*/  UISETP.NE.AND.EX UP2, UPT, UR7, URZ, UPT, UP2 ;  /* 0x000000ff0700728c */ /* 0x000fe4000bf45320 */
[----:B------:R-:W-:Y:S01]  /*3950*/  UIADD3 UR7, UPT, UPT, UR6, 0x40, URZ ;  /* 0x0000004006077890 */ /* 0x000fe2000fffe0ff */
[----:B------:R-:W1:Y:S01]  /*3960*/  LDC R18, c[0x0][0xb20] ;  /* 0x0002c800ff127b82 */ /* 0x000e620000000800 */
[----:B----4-:R-:W-:Y:S01]  /*3970*/  UISETP.NE.U32.AND UP3, UPT, UR4, URZ, UPT ;  /* 0x000000ff0400728c */ /* 0x010fe2000bf65070 */
[----:B--2---:R-:W-:Y:S01]  /*3980*/  ISETP.NE.AND P1, PT, R0, 0x1, PT ;  /* 0x000000010000780c */ /* 0x004fe20003f25270 */
[----:B------:R-:W-:-:S02]  /*3990*/  UPRMT UR37, UR37, 0x654, UR7 ;  /* 0x0000065425257896 */ /* 0x000fc40008000007 */
[----:B------:R-:W-:-:S03]  /*39a0*/  UISETP.NE.AND.EX UP3, UPT, UR5, URZ, UPT, UP3 ;  /* 0x000000ff0500728c */ /* 0x000fc6000bf65330 */
[----:B------:R-:W2:Y:S08]  /*39b0*/  LDC.64 R32, c[0x0][0x348] ;  /* 0x0000d200ff207b82 */ /* 0x000eb00000000a00 */
[----:B------:R-:W4:Y:S08]  /*39c0*/  LDC.64 R16, c[0x0][0xb10] ;  /* 0x0002c400ff107b82 */ /* 0x000f300000000a00 */
[----:B------:R-:W1:Y:S08]  /*39d0*/  LDC.64 R6, c[0x0][0xb18] ;  /* 0x0002c600ff067b82 */ /* 0x000e700000000a00 */
[----:B------:R-:W1:Y:S08]  /*39e0*/  LDC.64 R4, c[0x0][0xb28] ;  /* 0x0002ca00ff047b82 */ /* 0x000e700000000a00 */
[----:B---3--:R-:W1:Y:S02]  /*39f0*/  LDC R24, c[0x0][0x374] ;  /* 0x0000dd00ff187b82 */ /* 0x008e640000000800 */
.L_x_75:
[C---:B------:R-:W-:Y:S02]  /*3a00*/  LEA R0, R29.reuse, UR6, 0x3 ;  /* 0x000000061d007c11 */ /* 0x040fe4000f8e18ff */
[----:B------:R-:W-:Y:S02]  /*3a10*/  SHF.L.U32 R3, R28, 0x1f, RZ ;  /* 0x0000001f1c037819 */ /* 0x000fe400000006ff */
[----:B------:R-:W-:Y:S02]  /*3a20*/  LEA R20, R29, UR6, 0x4 ;  /* 0x000000061d147c11 */ /* 0x000fe4000f8e20ff */
[----:B---3--:R-:W3:Y:S02]  /*3a30*/  SYNCS.PHASECHK.TRANS64.TRYWAIT P0, [R0+URZ+0x60], R3 ;  /* 0x00006003000075a7 */ /* 0x008ee400080011ff */
[----:B---3--:R-:W-:Y:S05]  /*3a40*/  @!P0 BRA `(.L_x_68) ;  /* 0x0000002c00288947 */ /* 0x008fea0003800000 */
.L_x_122:
[----:B------:R-:W-:Y:S01]  /*3a50*/  ISETP.GE.AND P0, PT, R40, 0x1, PT ;  /* 0x000000012800780c */ /* 0x000fe20003f06270 */
[----:B------:R-:W1:Y:S01]  /*3a60*/  LDS.128 R20, [R20+0xf0] ;  /* 0x0000f00014147984 */ /* 0x000e620000000c00 */
[----:B------:R-:W-:Y:S01]  /*3a70*/  ISETP.NE.U32.AND P4, PT, RZ, UR4, PT ;  /* 0x00000004ff007c0c */ /* 0x000fe2000bf85070 */
[----:B---3--:R-:W-:Y:S01]  /*3a80*/  VIADD R0, R0, 0x70 ;  /* 0x0000007000007836 */ /* 0x008fe20000000000 */
[----:B------:R-:W-:Y:S02]  /*3a90*/  SHF.L.U32 R26, R30, 0x1f, RZ ;  /* 0x0000001f1e1a7819 */ /* 0x000fe400000006ff */
[----:B------:R-:W-:Y:S02]  /*3aa0*/  ISETP.NE.AND.EX P4, PT, RZ, UR5, PT, P4 ;  /* 0x00000005ff007c0c */ /* 0x000fe4000bf85340 */
[----:B------:R-:W-:Y:S01]  /*3ab0*/  PRMT R0, RZ, 0x654, R0 ;  /* 0x00000654ff007816 */ /* 0x000fe20000000000 */
[----:B------:R-:W-:Y:S01]  /*3ac0*/  @!PT LDS RZ, [RZ] ;  /* 0x00000000fffff984 */ /* 0x000fe20000000800 */
[----:B------:R-:W-:Y:S01]  /*3ad0*/  @!PT LDS RZ, [RZ] ;  /* 0x00000000fffff984 */ /* 0x000fe20000000800 */
[----:B------:R-:W-:Y:S01]  /*3ae0*/  @!PT LDS RZ, [RZ] ;  /* 0x00000000fffff984 */ /* 0x000fe20000000800 */
[----:B------:R-:W-:Y:S01]  /*3af0*/  @!PT LDS RZ, [RZ] ;  /* 0x00000000fffff984 */ /* 0x000fe20000000800 */
[----:B------:R3:W-:Y:S06]  /*3b00*/  MEMBAR.ALL.CTA ;  /* 0x0000000000007992 */ /* 0x0007ec0000008000 */
[----:B---3--:R-:W3:Y:S02]  /*3b10*/  FENCE.VIEW.ASYNC.S ;  /* 0x00000000000073c6 */ /* 0x008ee40000000000 */
[----:B---3--:R3:W-:Y:S01]  /*3b20*/  SYNCS.ARRIVE.TRANS64.RED.A1T0 RZ, [R0+URZ], RZ ;  /* 0x000000ff00ff79a7 */ /* 0x0087e200081004ff */
[----:B-1----:R-:W-:Y:S11]  /*3b30*/  LOP3.LUT P3, RZ, R22, 0x1, RZ, 0xc0, !PT ;  /* 0x0000000116ff7812 */ /* 0x002ff6000786c0ff */
[----:B------:R-:W-:Y:S02]  /*3b40*/  @!UPT UIADD3 URZ, UPT, UPT, URZ, URZ, URZ ;  /* 0x000000fffffff290 */ /* 0x000fe4000fffe0ff */
[----:B------:R-:W-:Y:S02]  /*3b50*/  @P3 MOV R13, R20 ;  /* 0x00000014000d3202 */ /* 0x000fe40000000f00 */
[----:B------:R-:W-:Y:S01]  /*3b60*/  @P3 LOP3.LUT R8, R21, 0xffff, RZ, 0xc0, !PT ;  /* 0x0000ffff15083812 */ /* 0x000fe200078ec0ff */
[----:B---3--:R-:W-:Y:S06]  /*3b70*/  @!P0 BRA `(.L_x_69) ;  /* 0x0000000000a48947 */ /* 0x008fec0003800000 */
[----:B------:R-:W-:Y:S01]  /*3b80*/  IMAD.HI.U32 R31, R24, R7, RZ ;  /* 0x00000007181f7227 */ /* 0x000fe200078e00ff */
[----:B------:R-:W-:Y:S02]  /*3b90*/  ISETP.NE.AND P0, PT, R6, 0x1, PT ;  /* 0x000000010600780c */ /* 0x000fe40003f05270 */
[----:B------:R-:W-:Y:S01]  /*3ba0*/  ISETP.NE.AND P2, PT, R40, 0x1, PT ;  /* 0x000000012800780c */ /* 0x000fe20003f45270 */
[----:B----4-:R-:W-:Y:S01]  /*3bb0*/  IMAD.HI.U32 R34, R19, R16, RZ ;  /* 0x0000001013227227 */ /* 0x010fe200078e00ff */
[----:B------:R-:W-:Y:S02]  /*3bc0*/  SHF.R.U32.HI R31, RZ, R18, R31 ;  /* 0x00000012ff1f7219 */ /* 0x000fe4000001161f */
[----:B------:R-:W-:Y:S01]  /*3bd0*/  ISETP.NE.AND P5, PT, R2, 0x1, PT ;  /* 0x000000010200780c */ /* 0x000fe20003fa5270 */
[----:B------:R-:W-:Y:S01]  /*3be0*/  IMAD.HI.U32 R36, R13, R16, RZ ;  /* 0x000000100d247227 */ /* 0x000fe200078e00ff */
[----:B------:R-:W-:Y:S02]  /*3bf0*/  SHF.R.U32.HI R34, RZ, R17, R34 ;  /* 0x00000011ff227219 */ /* 0x000fe40000011622 */
[----:B------:R-:W-:Y:S01]  /*3c00*/  SEL R3, R24, R31, !P0 ;  /* 0x0000001f18037207 */ /* 0x000fe20004000000 */
[C---:B------:R-:W-:Y:S01]  /*3c10*/  IMAD.HI.U32 R31, R8.reuse, R7, RZ ;  /* 0x00000007081f7227 */ /* 0x040fe200078e00ff */
[----:B------:R-:W-:Y:S02]  /*3c20*/  SEL R11, R19, R34, !P5 ;  /* 0x00000022130b7207 */ /* 0x000fe40006800000 */
[----:B------:R-:W-:Y:S01]  /*3c30*/  SHF.R.U32.HI R36, RZ, R17, R36 ;  /* 0x00000011ff247219 */ /* 0x000fe20000011624 */
[----:B------:R-:W-:Y:S01]  /*3c40*/  IMAD.HI.U32 R38, R3, R4, RZ ;  /* 0x0000000403267227 */ /* 0x000fe200078e00ff */
[----:B------:R-:W-:Y:S03]  /*3c50*/  SHF.R.U32.HI R31, RZ, R18, R31 ;  /* 0x00000012ff1f7219 */ /* 0x000fe6000001161f */
[----:B------:R-:W-:Y:S01]  /*3c60*/  IMAD.HI.U32 R34, R11, R4, RZ ;  /* 0x000000040b227227 */ /* 0x000fe200078e00ff */
[----:B------:R-:W-:Y:S02]  /*3c70*/  @P2 SHF.R.U32.HI R3, RZ, R5, R38 ;  /* 0x00000005ff032219 */ /* 0x000fe40000011626 */
[----:B------:R-:W-:Y:S02]  /*3c80*/  SEL R9, R8, R31, !P0 ;  /* 0x0000001f08097207 */ /* 0x000fe40004000000 */
[----:B------:R-:W-:Y:S01]  /*3c90*/  @P2 SHF.R.U32.HI R11, RZ, R5, R34 ;  /* 0x00000005ff0b2219 */ /* 0x000fe20000011622 */
[C---:B------:R-:W-:Y:S01]  /*3ca0*/  IMAD R10, R40.reuse, R3, RZ ;  /* 0x00000003280a7224 */ /* 0x040fe200078e02ff */
[----:B------:R-:W-:Y:S01]  /*3cb0*/  SEL R3, R13, R36, !P5 ;  /* 0x000000240d037207 */ /* 0x000fe20006800000 */
[C---:B------:R-:W-:Y:S03]  /*3cc0*/  IMAD.HI.U32 R14, R9.reuse, R4, RZ ;  /* 0x00000004090e7227 */ /* 0x040fe600078e00ff */
[----:B------:R-:W-:Y:S01]  /*3cd0*/  ISETP.GE.AND P0, PT, R9, R10, PT ;  /* 0x0000000a0900720c */ /* 0x000fe20003f06270 */
[C---:B------:R-:W-:Y:S01]  /*3ce0*/  IMAD R12, R40.reuse, R11, RZ ;  /* 0x0000000b280c7224 */ /* 0x040fe200078e02ff */
[-C--:B------:R-:W-:Y:S04]  /*3cf0*/  SHF.R.U32.HI R14, RZ, R5.reuse, R14 ;  /* 0x00000005ff0e7219 */ /* 0x080fe8000001160e */
[----:B------:R-:W-:Y:S02]  /*3d00*/  ISETP.GE.OR P0, PT, R3, R12, P0 ;  /* 0x0000000c0300720c */ /* 0x000fe40000706670 */
[----:B------:R-:W-:Y:S05]  /*3d10*/  SEL R15, R9, R14, !P2 ;  /* 0x0000000e090f7207 */ /* 0x000fea0005000000 */
[----:B------:R-:W-:Y:S04]  /*3d20*/  IMAD.MOV R14, RZ, RZ, -R15 ;  /* 0x000000ffff0e7224 */ /* 0x000fe800078e0a0f */
[----:B------:R-:W-:Y:S02]  /*3d30*/  IMAD R14, R40, R14, R9 ;  /* 0x0000000e280e7224 */ /* 0x000fe400078e0209 */
[C---:B------:R-:W-:Y:S05]  /*3d40*/  @!P0 IMAD.HI.U32 R10, R3.reuse, R4, RZ ;  /* 0x00000004030a8227 */ /* 0x040fea00078e00ff */
[----:B------:R-:W-:Y:S04]  /*3d50*/  @!P0 SHF.R.U32.HI R10, RZ, R5, R10 ;  /* 0x00000005ff0a8219 */ /* 0x000fe8000001160a */
[----:B------:R-:W-:Y:S01]  /*3d60*/  @!P0 SEL R0, R3, R10, !P2 ;  /* 0x0000000a03008207 */ /* 0x000fe20005000000 */
[----:B------:R-:W-:Y:S03]  /*3d70*/  IMAD.MOV R10, RZ, RZ, -R3 ;  /* 0x000000ffff0a7224 */ /* 0x000fe600078e0a03 */
[----:B------:R-:W-:Y:S01]  /*3d80*/  @!P0 IADD3 R15, PT, PT, R15, -R0, RZ ;  /* 0x800000000f0f8210 */ /* 0x000fe20007ffe0ff */
[----:B------:R-:W-:Y:S01]  /*3d90*/  @!P0 IMAD R0, R11, R14, R0 ;  /* 0x0000000e0b008224 */ /* 0x000fe200078e0200 */
[----:B------:R-:W-:Y:S01]  /*3da0*/  IADD3 R11, PT, PT, -R9, RZ, RZ ;  /* 0x000000ff090b7210 */ /* 0x000fe20007ffe1ff */
[----:B------:R-:W-:Y:S02]  /*3db0*/  IMAD R13, R2, R10, R13 ;  /* 0x0000000a020d7224 */ /* 0x000fe400078e020d */
[----:B------:R-:W-:Y:S02]  /*3dc0*/  @!P0 IMAD R9, R15, R40, R3 ;  /* 0x000000280f098224 */ /* 0x000fe400078e0203 */
[----:B------:R-:W-:Y:S02]  /*3dd0*/  @!P0 IMAD.MOV.U32 R3, RZ, RZ, R0 ;  /* 0x000000ffff038224 */ /* 0x000fe400078e0000 */
[----:B------:R-:W-:Y:S02]  /*3de0*/  IMAD R8, R6, R11, R8 ;  /* 0x0000000b06087224 */ /* 0x000fe400078e0208 */
[----:B------:R-:W-:Y:S02]  /*3df0*/  IMAD R13, R3, R2, R13 ;  /* 0x00000002030d7224 */ /* 0x000fe400078e020d */
[----:B------:R-:W-:Y:S02]  /*3e00*/  IMAD R8, R9, R6, R8 ;  /* 0x0000000609087224 */ /* 0x000fe400078e0208 */
.L_x_69:
[----:B------:R-:W-:Y:S05]  /*3e10*/  BRA.U UP1, `(.L_x_70) ;  /* 0x0000000101107547 */ /* 0x000fea000b800000 */
[----:B------:R-:W-:Y:S04]  /*3e20*/  MOV R0, UR13 ;  /* 0x0000000d00007c02 */ /* 0x000fe80008000f00 */
[----:B------:R-:W-:Y:S04]  /*3e30*/  SHF.L.U32 R3, R0, 0x1f, RZ ;  /* 0x0000001f00037819 */ /* 0x000fe800000006ff */
[----:B------:R-:W1:Y:S02]  /*3e40*/  SYNCS.PHASECHK.TRANS64.TRYWAIT P0, [UR6+0x58], R3 ;  /* 0x00005803ff0075a7 */ /* 0x000e640008001106 */
[----:B-1----:R-:W-:Y:S05]  /*3e50*/  @!P0 BRA `(.L_x_71) ;  /* 0x0000002800388947 */ /* 0x002fea0003800000 */
.L_x_70:
[----:B------:R-:W-:Y:S05]  /*3e60*/  BRA.U !UP3, `(.L_x_72) ;  /* 0x000000010b347547 */ /* 0x000fea000b800000 */
[----:B------:R-:W-:Y:S01]  /*3e70*/  UPLOP3.LUT UP0, UPT, UPT, UPT, UP2, 0x80, 0x8 ;  /* 0x000000000008789c */ /* 0x000fe20003f0f020 */
[----:B-1----:R-:W-:Y:S02]  /*3e80*/  HFMA2 R0, -RZ, RZ, 0, 5.9604644775390625e-08 ;  /* 0x00000001ff007431 */ /* 0x002fe400000001ff */
[----:B------:R-:W-:Y:S03]  /*3e90*/  IMAD.MOV.U32 R96, RZ, RZ, 0x1 ;  /* 0x00000001ff607424 */ /* 0x000fe600078e00ff */
[----:B------:R-:W-:Y:S05]  /*3ea0*/  PLOP3.LUT P0, PT, PT, PT, UP0, 0x80, 0x8 ;  /* 0x000000000008781c */ /* 0x000fea0003f0f008 */
[----:B------:R-:W1:Y:S01]  /*3eb0*/  @UP0 LDCU.64 UR8, c[0x0][0x888] ;  /* 0x00011100ff0807ac */ /* 0x000e620008000a00 */
[----:B------:R-:W-:Y:S07]  /*3ec0*/  @UP0 UIMAD UR7, UR36, UR4, URZ ;  /* 0x00000004240702a4 */ /* 0x000fee000f8e02ff */
[----:B------:R-:W-:Y:S01]  /*3ed0*/  @!P0 PRMT R96, R0, 0x7610, R96 ;  /* 0x0000761000608816 */ /* 0x000fe20000000060 */
[----:B-1----:R-:W-:Y:S03]  /*3ee0*/  @UP0 UIMAD.WIDE UR8, UR7, 0x4, UR8 ;  /* 0x00000004070808a5 */ /* 0x002fe6000f8e0208 */
[----:B------:R-:W1:Y:S03]  /*3ef0*/  @!UP0 LDCU UR7, c[0x0][0x880] ;  /* 0x00011000ff0787ac */ /* 0x000e660008000800 */
[----:B------:R-:W-:Y:S01]  /*3f00*/  IMAD.U32 R10, RZ, RZ, UR8 ;  /* 0x00000008ff0a7e24 */ /* 0x000fe2000f8e00ff */
[----:B------:R-:W-:Y:S05]  /*3f10*/  MOV R11, UR9 ;  /* 0x00000009000b7c02 */ /* 0x000fea0008000f00 */
[----:B-----5:R3:W5:Y:S02]  /*3f20*/  @P0 LDG.E R49, desc[UR40][R10.64] ;  /* 0x000000280a310981 */ /* 0x020764000c1e1900 */
[----:B-1-3--:R-:W-:Y:S07]  /*3f30*/  @!P0 IMAD.U32 R49, RZ, RZ, UR7 ;  /* 0x00000007ff318e24 */ /* 0x00afee000f8e00ff */
.L_x_72:
[----:B-----5:R-:W-:Y:S01]  /*3f40*/  @!P4 FSETP.EQ.AND P5, PT, R49, RZ, PT ;  /* 0x000000ff3100c20b */ /* 0x020fe20003fa2000 */
[----:B------:R-:W-:Y:S01]  /*3f50*/  @!UPT UIADD3 URZ, UPT, UPT, URZ, URZ, URZ ;  /* 0x000000fffffff290 */ /* 0x000fe2000fffe0ff */
[----:B------:R-:W-:Y:S11]  /*3f60*/  @!P4 BRA `(.L_x_73) ;  /* 0x000000000014c947 */ /* 0x000ff60003800000 */
[----:B------:R-:W-:Y:S02]  /*3f70*/  LOP3.LUT P0, RZ, R96, 0xff, RZ, 0xc0, !PT ;  /* 0x000000ff60ff7812 */ /* 0x000fe4000780c0ff */
[----:B------:R-:W-:Y:S04]  /*3f80*/  PLOP3.LUT P5, PT, PT, PT, UP0, 0x80, 0x8 ;  /* 0x000000000008781c */ /* 0x000fe80003faf008 */
[----:B------:R-:W-:Y:S07]  /*3f90*/  PLOP3.LUT P5, PT, P5, PT, PT, 0x8, 0x80 ;  /* 0x000000000080781c */ /* 0x000fee0002fae170 */
[----:B------:R-:W-:Y:S11]  /*3fa0*/  @P0 FSETP.EQ.AND P5, PT, R49, RZ, PT ;  /* 0x000000ff3100020b */ /* 0x000ff60003fa2000 */
[----:B------:R-:W-:Y:S02]  /*3fb0*/  @!UPT UIADD3 URZ, UPT, UPT, URZ, URZ, URZ ;  /* 0x000000fffffff290 */ /* 0x000fe4000fffe0ff */
.L_x_73:
[----:B------:R-:W3:Y:S01]  /*3fc0*/  SYNCS.PHASECHK.TRANS64.TRYWAIT P4, [UR6+0x48], R26 ;  /* 0x0000481aff0075a7 */ /* 0x000ee20008081106 */
[----:B------:R-:W-:Y:S01]  /*3fd0*/  @P3 SHF.R.U32.HI R27, RZ, 0x10, R21 ;  /* 0x00000010ff1b3819 */ /* 0x000fe20000011615 */
[----:B------:R-:W-:Y:S01]  /*3fe0*/  VIADD R29, R29, 0x1 ;  /* 0x000000011d1d7836 */ /* 0x000fe20000000000 */
[----:B------:R-:W5:Y:S08]  /*3ff0*/  LDC.64 R14, c[0x0][0xb10] ;  /* 0x0002c400ff0e7b82 */ /* 0x000f700000000a00 */
[----:B------:R-:W2:Y:S08]  /*4000*/  LDC.64 R10, c[0x0][0xb18] ;  /* 0x0002c600ff0a7b82 */ /* 0x000eb00000000a00 */
[----:B-1----:R-:W1:Y:S08]  /*4010*/  @!P1 LDC R0, c[0x0][0xb20] ;  /* 0x0002c800ff009b82 */ /* 0x002e700000000800 */
[----:B------:R-:W4:Y:S01]  /*4020*/  @!P1 LDC R3, c[0x0][0xb0c] ;  /* 0x0002c300ff039b82 */ /* 0x000f220000000800 */
[----:B-----5:R-:W-:Y:S05]  /*4030*/  @!P1 IMAD.HI.U32 R14, R13, R14, RZ ;  /* 0x0000000e0d0e9227 */ /* 0x020fea00078e00ff */
[----:B------:R-:W-:Y:S01]  /*4040*/  @!P1 SHF.R.U32.HI R14, RZ, R15, R14 ;  /* 0x0000000fff0e9219 */ /* 0x000fe2000001160e */
[----:B--2---:R-:W-:Y:S01]  /*4050*/  @!P1 IMAD.HI.U32 R11, R8, R11, RZ ;  /* 0x0000000b080b9227 */ /* 0x004fe200078e00ff */
[----:B------:R-:W-:Y:S04]  /*4060*/  @!P1 ISETP.NE.AND P0, PT, R10, 0x1, PT ;  /* 0x000000010a00980c */ /* 0x000fe80003f05270 */
[----:B-1----:R-:W-:Y:S02]  /*4070*/  @!P1 SHF.R.U32.HI R9, RZ, R0, R11 ;  /* 0x00000000ff099219 */ /* 0x002fe4000001160b */
[----:B----4-:R-:W-:Y:S02]  /*4080*/  @!P1 ISETP.NE.AND P2, PT, R3, 0x1, PT ;  /* 0x000000010300980c */ /* 0x010fe40003f45270 */
[----:B------:R-:W-:Y:S02]  /*4090*/  @!P1 SEL R9, R8, R9, !P0 ;  /* 0x0000000908099207 */ /* 0x000fe40004000000 */
[----:B------:R-:W-:Y:S02]  /*40a0*/  ELECT P0, URZ, PT ;  /* 0x0000000000ff782f */ /* 0x000fe40003800000 */
[----:B------:R-:W-:Y:S05]  /*40b0*/  @!P1 SEL R14, R13, R14, !P2 ;  /* 0x0000000e0d0e9207 */ /* 0x000fea0005000000 */
[----:B------:R-:W-:Y:S02]  /*40c0*/  @!P1 IMAD.IADD R0, R9, 0x1, -R14 ;  /* 0x0000000109009824 */ /* 0x000fe400078e0a0e */
[----:B------:R-:W-:Y:S02]  /*40d0*/  @!P1 IMAD.IADD R9, R14, 0x1, -R9 ;  /* 0x000000010e099824 */ /* 0x000fe400078e0a09 */
[----:B------:R-:W-:Y:S02]  /*40e0*/  @!P1 IMAD R13, R0, R3, R13 ;  /* 0x00000003000d9224 */ /* 0x000fe400078e020d */
[----:B------:R-:W-:Y:S01]  /*40f0*/  @!P1 IMAD R8, R9, R10, R8 ;  /* 0x0000000a09089224 */ /* 0x000fe200078e0208 */
[----:B---3--:R-:W-:Y:S06]  /*4100*/  @!P4 BRA `(.L_x_74) ;  /* 0x0000002400a4c947 */ /* 0x008fec0003800000 */
.L_x_125:
[----:B------:R-:W-:Y:S01]  /*4110*/  PLOP3.LUT P5, PT, P5, P0, PT, 0xf2, 0x2f ;  /* 0x00000000002f781c */ /* 0x000fe20002fa1e72 */
[----:B------:R-:W-:Y:S01]  /*4120*/  UMOV UR14, 0x0 ;  /* 0x00000000000e7882 */ /* 0x000fe20000000000 */
[----:B------:R-:W-:Y:S01]  /*4130*/  LOP3.LUT R30, R30, 0x1, RZ, 0x3c, !PT ;  /* 0x000000011e1e7812 */ /* 0x000fe200078e3cff */
[----:B------:R-:W-:Y:S01]  /*4140*/  UMOV UR15, 0x10000000 ;  /* 0x10000000000f7882 */ /* 0x000fe20000000000 */
[----:B------:R-:W-:Y:S01]  /*4150*/  UMOV UR12, UR36 ;  /* 0x00000024000c7c82 */ /* 0x000fe20008000000 */
[----:B------:R-:W-:Y:S08]  /*4160*/  @P3 R2UR UR36, R27 ;  /* 0x000000001b2432ca */ /* 0x000ff000000e0000 */
[----:B-1----:R-:W-:Y:S01]  /*4170*/  @!P5 IADD3 R3, P0, PT, R32, 0x580, RZ ;  /* 0x000005802003d810 */ /* 0x002fe20007f1e0ff */
[----:B------:R-:W-:Y:S01]  /*4180*/  @!P5 IMAD.SHL.U32 R91, R91, 0x40, RZ ;  /* 0x000000405b5bd824 */ /* 0x000fe200078e00ff */
[----:B------:R-:W-:Y:S01]  /*4190*/  VOTEU.ALL UP1, P5 ;  /* 0x0000000000ff7886 */ /* 0x000fe20002820000 */
[----:B------:R-:W-:Y:S01]  /*41a0*/  @!P5 IMAD.SHL.U32 R97, R97, 0x40, RZ ;  /* 0x000000406161d824 */ /* 0x000fe200078e00ff */
[----:B------:R-:W-:Y:S01]  /*41b0*/  @!P5 R2UR UR8, R3 ;  /* 0x000000000308d2ca */ /* 0x000fe200000e0000 */
[----:B------:R-:W-:Y:S01]  /*41c0*/  @!P5 IMAD.X R0, RZ, RZ, R33, P0 ;  /* 0x000000ffff00d224 */ /* 0x000fe200000e0621 */
[----:B------:R-:W-:Y:S01]  /*41d0*/  @!P5 R2UR UR10, R91 ;  /* 0x000000005b0ad2ca */ /* 0x000fe200000e0000 */
[----:B------:R-:W-:Y:S01]  /*41e0*/  @!UP1 UIADD3 UR9, UPT, UPT, UR6, 0x40, URZ ;  /* 0x0000004006099890 */ /* 0x000fe2000fffe0ff */
[----:B------:R-:W-:Y:S01]  /*41f0*/  @!P5 R2UR UR11, R97 ;  /* 0x00000000610bd2ca */ /* 0x000fe200000e0000 */
[----:B------:R-:W-:Y:S01]  /*4200*/  IMAD.IADD R91, R8, 0x1, R79 ;  /* 0x00000001085b7824 */ /* 0x000fe200078e024f */
[----:B------:R-:W-:Y:S01]  /*4210*/  @!P5 R2UR UR7, R0 ;  /* 0x000000000007d2ca */ /* 0x000fe200000e0000 */
[----:B------:R-:W-:Y:S01]  /*4220*/  IMAD.IADD R97, R13, 0x1, R90 ;  /* 0x000000010d617824 */ /* 0x000fe200078e025a */
[C---:B------:R-:W-:Y:S04]  /*4230*/  ISETP.NE.AND P0, PT, R29.reuse, 0x2, PT ;  /* 0x000000021d00780c */ /* 0x040fe80003f05270 */
[----:B------:R-:W-:Y:S01]  /*4240*/  SEL R3, RZ, 0x1, P0 ;  /* 0x00000001ff037807 */ /* 0x000fe20000000000 */
[----:B------:R-:W-:Y:S01]  /*4250*/  IMAD.U32 R10, RZ, RZ, UR8 ;  /* 0x00000008ff0a7e24 */ /* 0x000fe2000f8e00ff */
[----:B------:R-:W-:Y:S01]  /*4260*/  @!UP1 UIADD3 UR8, UPT, UPT, UR6, 0x200, URZ ;  /* 0x0000020006089890 */ /* 0x000fe2000fffe0ff */
[----:B------:R-:W-:Y:S01]  /*4270*/  SEL R29, R29, RZ, P0 ;  /* 0x000000ff1d1d7207 */ /* 0x000fe20000000000 */
[----:B------:R-:W-:Y:S01]  /*4280*/  VOTEU.ALL UP1, P5 ;  /* 0x0000000000ff7886 */ /* 0x000fe20002820000 */
[----:B------:R-:W-:Y:S02]  /*4290*/  LOP3.LUT R28, R28, R3, RZ, 0x3c, !PT ;  /* 0x000000031c1c7212 */ /* 0x000fe400078e3cff */
[----:B------:R-:W-:Y:S01]  /*42a0*/  IMAD.U32 R11, RZ, RZ, UR7 ;  /* 0x00000007ff0b7e24 */ /* 0x000fe2000f8e00ff */
[----:B------:R-:W-:Y:S04]  /*42b0*/  @!P5 R2UR UR16, R10 ;  /* 0x000000000a10d2ca */ /* 0x000fe800000e0000 */
[----:B------:R-:W-:Y:S11]  /*42c0*/  @!P5 R2UR UR17, R11 ;  /* 0x000000000b11d2ca */ /* 0x000ff600000e0000 */
[----:B------:R-:W-:Y:S02]  /*42d0*/  @!UPT UIADD3 URZ, UPT, UPT, URZ, URZ, URZ ;  /* 0x000000fffffff290 */ /* 0x000fe4000fffe0ff */
[----:B------:R3:W-:Y:S01]  /*42e0*/  @!UP1 UTMALDG.3D [UR8], [UR16], desc[UR14] ;  /* 0x00000e08100095b4 */ /* 0x0007e20008011000 */
[----:B------:R3:W-:Y:S01]  /*42f0*/  @!P5 SYNCS.ARRIVE.TRANS64.RED.A0TR RZ, [UR6+0x40], R25 ;  /* 0x00004019ffffd9a7 */ /* 0x0007e20008300406 */
[----:B------:R-:W-:Y:S01]  /*4300*/  UPLOP3.LUT UP1, UPT, UPT, UPT, UPT, 0x80, 0x8 ;  /* 0x000000000008789c */ /* 0x000fe20003f2f070 */
[----:B------:R-:W-:Y:S01]  /*4310*/  SYNCS.ARRIVE.TRANS64.RED.A1T0 RZ, [UR37], RZ ;  /* 0x000000ffffff79a7 */ /* 0x000fe20008100425 */
[----:B------:R-:W-:Y:S09]  /*4320*/  @P3 BRA `(.L_x_75) ;  /* 0xfffffff400b43947 */ /* 0x000ff2000383ffff */
[----:B------:R-:W-:Y:S07]  /*4330*/  MOV R0, UR6 ;  /* 0x0000000600007c02 */ /* 0x000fee0008000f00 */
.L_x_76:
[----:B-1----:R-:W-:-:S04]  /*4340*/  SHF.L.U32 R3, R30, 0x1f, RZ ;  /* 0x0000001f1e037819 */ /* 0x002fc800000006ff */
[----:B------:R1:W2:Y:S03]  /*4350*/  SYNCS.PHASECHK.TRANS64.TRYWAIT P0, [R0+URZ+0x48], R3 ;  /* 0x00004803000075a7 */ /* 0x0002a600080011ff */
[----:B--2---:R-:W-:Y:S05]  /*4360*/  @!P0 NANOSLEEP.SYNCS 0x989680 ;  /* 0x009896800000895d */ /* 0x004fea0003900000 */
[----:B------:R-:W2:Y:S02]  /*4370*/  @!P0 SYNCS.PHASECHK.TRANS64 P0, [R0+URZ+0x48], R3 ;  /* 0x00004803000085a7 */ /* 0x000ea400080010ff */
[----:B--23--:R-:W-:Y:S05]  /*4380*/  @P0 EXIT ;  /* 0x000000000000094d */ /* 0x00cfea0003800000 */
[----:B------:R-:W-:Y:S05]  /*4390*/  BRA `(.L_x_76) ;  /* 0xfffffffc00e87947 */ /* 0x000fea000383ffff */
.L_x_67:
[----:B------:R-:W-:-:S06]  /*43a0*/  UISETP.GE.AND UP1, UPT, UR8, 0x4, UPT ;  /* 0x000000040800788c */ /* 0x000fcc000bf26270 */
[----:B------:R-:W-:-:S13]  /*43b0*/  PLOP3.LUT P0, PT, PT, PT, UP1, 0x80, 0x8 ;  /* 0x000000000008781c */ /* 0x000fda0003f0f018 */
[----:B------:R-:W-:Y:S05]  /*43c0*/  @!P0 EXIT ;  /* 0x000000000000894d */ /* 0x000fea0003800000 */
[----:B------:R-:W-:Y:S01]  /*43d0*/  BAR.SYNC.DEFER_BLOCKING 0x6, 0xa0 ;  /* 0x0182800000007b1d */ /* 0x000fe20000010000 */
[C---:B------:R-:W-:Y:S02]  /*43e0*/  IMAD.SHL.U32 R5, R101.reuse, 0x40, RZ ;  /* 0x0000004065057824 */ /* 0x040fe400078e00ff */
[----:B------:R-:W-:Y:S02]  /*43f0*/  HFMA2 R111, -RZ, RZ, 0, 0 ;  /* 0x00000000ff6f7431 */ /* 0x000fe400000001ff */
[C---:B------:R-:W-:Y:S01]  /*4400*/  IMAD.SHL.U32 R0, R101.reuse, 0x20, RZ ;  /* 0x0000002065007824 */ /* 0x040fe200078e00ff */
[----:B------:R-:W-:Y:S01]  /*4410*/  CS2R R106, SRZ ;  /* 0x00000000006a7805 */ /* 0x000fe2000001ff00 */
[----:B------:R-:W-:Y:S01]  /*4420*/  IMAD.SHL.U32 R2, R101, 0x2, RZ ;  /* 0x0000000265027824 */ /* 0x000fe200078e00ff */
[----:B------:R-:W-:Y:S01]  /*4430*/  UMOV UR43, 0x400 ;  /* 0x00000400002b7882 */ /* 0x000fe20000000000 */
[----:B------:R-:W1:Y:S01]  /*4440*/  LDC R99, c[0x0][0x370] ;  /* 0x0000dc00ff637b82 */ /* 0x000e620000000800 */
[----:B------:R-:W-:Y:S01]  /*4450*/  ULEA UR43, UR37, UR43, 0x18 ;  /* 0x0000002b252b7291 */ /* 0x000fe2000f8ec0ff */
[----:B------:R-:W-:Y:S01]  /*4460*/  LOP3.LUT R7, R5, 0x180, RZ, 0xc0, !PT ;  /* 0x0000018005077812 */ /* 0x000fe200078ec0ff */
[C---:B------:R-:W-:Y:S01]  /*4470*/  IMAD.SHL.U32 R103, R101.reuse, 0x8, RZ ;  /* 0x0000000865677824 */ /* 0x040fe200078e00ff */
[----:B------:R-:W-:Y:S01]  /*4480*/  LOP3.LUT R0, R0, 0xc00, RZ, 0xc0, !PT ;  /* 0x00000c0000007812 */ /* 0x000fe200078ec0ff */
[----:B------:R-:W-:Y:S01]  /*4490*/  IMAD.U32 R46, R101, 0x10000, RZ ;  /* 0x00010000652e7824 */ /* 0x000fe200078e00ff */
[----:B------:R-:W-:Y:S01]  /*44a0*/  LOP3.LUT R2, R7, 0x20, R2, 0xf8, !PT ;  /* 0x0000002007027812 */ /* 0x000fe200078ef802 */
[----:B------:R-:W-:Y:S01]  /*44b0*/  UIADD3 UR4, UPT, UPT, UR43, 0x1200, URZ ;  /* 0x000012002b047890 */ /* 0x000fe2000fffe0ff */
[----:B------:R-:W2:Y:S01]  /*44c0*/  LDC R42, c[0x0][0xb0c] ;  /* 0x0002c300ff2a7b82 */ /* 0x000ea20000000800 */
[----:B------:R-:W-:Y:S01]  /*44d0*/  LOP3.LUT R0, R0, 0x40, R5, 0xf8, !PT ;  /* 0x0000004000007812 */ /* 0x000fe200078ef805 */
[----:B------:R-:W-:Y:S01]  /*44e0*/  IMAD.MOV.U32 R44, RZ, RZ, RZ ;  /* 0x000000ffff2c7224 */ /* 0x000fe200078e00ff */
[----:B------:R-:W-:Y:S01]  /*44f0*/  LOP3.LUT R103, R2, 0x30, R103, 0x78, !PT ;  /* 0x0000003002677812 */ /* 0x000fe200078e7867 */
[----:B------:R-:W-:Y:S01]  /*4500*/  IMAD.MOV.U32 R108, RZ, RZ, RZ ;  /* 0x000000ffff6c7224 */ /* 0x000fe200078e00ff */
[----:B------:R-:W-:Y:S01]  /*4510*/  LOP3.LUT R0, R0, 0x200, R5, 0xf8, !PT ;  /* 0x0000020000007812 */ /* 0x000fe200078ef805 */
[----:B------:R-:W-:Y:S01]  /*4520*/  IMAD.SHL.U32 R5, R101, 0x10, RZ ;  /* 0x0000001065057824 */ /* 0x000fe200078e00ff */
[----:B------:R-:W-:Y:S01]  /*4530*/  LOP3.LUT R46, R46, 0x600000, RZ, 0xc0, !PT ;  /* 0x006000002e2e7812 */ /* 0x000fe200078ec0ff */
[----:B------:R-:W4:Y:S01]  /*4540*/  LDC R98, c[0x0][0xb20] ;  /* 0x0002c800ff627b82 */ /* 0x000f220000000800 */
[----:B------:R-:W3:Y:S01]  /*4550*/  LDS R3, [UR43+0x110] ;  /* 0x0001102bff037984 */ /* 0x000ee20008000800 */
[----:B------:R-:W-:Y:S01]  /*4560*/  LOP3.LUT R103, R0, R103, RZ, 0xfc, !PT ;  /* 0x0000006700677212 */ /* 0x000fe200078efcff */
[----:B------:R-:W-:Y:S01]  /*4570*/  IMAD.U32 R109, RZ, RZ, UR4 ;  /* 0x00000004ff6d7e24 */ /* 0x000fe2000f8e00ff */
[----:B------:R-:W-:Y:S01]  /*4580*/  LOP3.LUT R5, R5, 0x20, RZ, 0xc0, !PT ;  /* 0x0000002005057812 */ /* 0x000fe200078ec0ff */
[----:B------:R-:W1:Y:S01]  /*4590*/  LDCU.64 UR46, c[0x0][0x348] ;  /* 0x00006900ff2e77ac */ /* 0x000e620008000a00 */
[----:B------:R-:W-:-:S02]  /*45a0*/  IADD3 R102, PT, PT, R103, UR43, RZ ;  /* 0x0000002b67667c10 */ /* 0x000fc4000fffe0ff */
[----:B------:R-:W1:Y:S01]  /*45b0*/  LDC R41, c[0x0][0xb30] ;  /* 0x0002cc00ff297b82 */ /* 0x000e620000000800 */
[----:B------:R-:W1:Y:S01]  /*45c0*/  LDCU.64 UR38, c[0x0][0x888] ;  /* 0x00011100ff2677ac */ /* 0x000e620008000a00 */
[----:B------:R-:W-:Y:S01]  /*45d0*/  IADD3 R102, PT, PT, -R5, 0x200, R102 ;  /* 0x0000020005667810 */ /* 0x000fe20007ffe166 */
[----:B------:R-:W-:-:S05]  /*45e0*/  UIADD3 UR42, UPT, UPT, UR43, 0x200, URZ ;  /* 0x000002002b2a7890 */ /* 0x000fca000fffe0ff */
[----:B------:R-:W1:Y:S08]  /*45f0*/  LDC.64 R88, c[0x0][0xb10] ;  /* 0x0002c400ff587b82 */ /* 0x000e700000000a00 */
[----:B------:R-:W1:Y:S08]  /*4600*/  LDC.64 R38, c[0x0][0xb18] ;  /* 0x0002c600ff267b82 */ /* 0x000e700000000a00 */
[----:B------:R-:W1:Y:S08]  /*4610*/  LDC.64 R84, c[0x0][0x888] ;  /* 0x00022200ff547b82 */ /* 0x000e700000000a00 */
[----:B------:R-:W1:Y:S01]  /*4620*/  LDC.64 R36, c[0x0][0xb28] ;  /* 0x0002ca00ff247b82 */ /* 0x000e620000000a00 */
[----:B---3--:R-:W-:-:S07]  /*4630*/  IMAD.IADD R46, R3, 0x1, R46 ;  /* 0x00000001032e7824 */ /* 0x008fce00078e022e */
[----:B------:R-:W3:Y:S08]  /*4640*/  LDC.64 R86, c[0x0][0x890] ;  /* 0x00022400ff567b82 */ /* 0x000ef00000000a00 */
[----:B------:R-:W1:Y:S08]  /*4650*/  LDC.64 R82, c[0x0][0x8b0] ;  /* 0x00022c00ff527b82 */ /* 0x000e700000000a00 */
[----:B------:R-:W1:Y:S08]  /*4660*/  LDC.64 R80, c[0x0][0x8a8] ;  /* 0x00022a00ff507b82 */ /* 0x000e700000000a00 */
[----:B--2-4-:R-:W1:Y:S02]  /*4670*/  LDC R100, c[0x0][0x374] ;  /* 0x0000dd00ff647b82 */ /* 0x014e640000000800 */
.L_x_94:
[----:B------:R-:W-:Y:S02]  /*4680*/  LEA R0, R111, UR43, 0x3 ;  /* 0x0000002b6f007c11 */ /* 0x000fe4000f8e18ff */
[----:B------:R-:W-:Y:S02]  /*4690*/  SHF.L.U32 R3, R107, 0x1f, RZ ;  /* 0x0000001f6b037819 */ /* 0x000fe400000006ff */
[----:B------:R-:W-:Y:S02]  /*46a0*/  LEA R16, R111, UR43, 0x4 ;  /* 0x0000002b6f107c11 */ /* 0x000fe4000f8e20ff */
[----:B--2---:R-:W2:Y:S02]  /*46b0*/  SYNCS.PHASECHK.TRANS64.TRYWAIT P0, [R0+URZ+0x60], R3 ;  /* 0x00006003000075a7 */ /* 0x004ea400080011ff */
[----:B-12---:R-:W-:Y:S05]  /*46c0*/  @!P0 BRA `(.L_x_77) ;  /* 0x00000020004c8947 */ /* 0x006fea0003800000 */
.L_x_126:
[----:B------:R-:W4:Y:S01]  /*46d0*/  LDC.64 R12, c[0x0][0xb10] ;  /* 0x0002c400ff0c7b82 */ /* 0x000f220000000a00 */
[----:B------:R-:W3:Y:S01]  /*46e0*/  LDS.128 R16, [R16+0xf0] ;  /* 0x0000f00010107984 */ /* 0x000ee20000000c00 */
[----:B-1----:R-:W-:Y:S01]  /*46f0*/  ISETP.NE.AND P1, PT, R41, 0x1, PT ;  /* 0x000000012900780c */ /* 0x002fe20003f25270 */
[----:B--2---:R-:W-:Y:S01]  /*4700*/  VIADD R0, R0, 0x70 ;  /* 0x0000007000007836 */ /* 0x004fe20000000000 */
[----:B------:R-:W-:Y:S04]  /*4710*/  ISETP.GE.AND P0, PT, R40, 0x1, PT ;  /* 0x000000012800780c */ /* 0x000fe80003f06270 */
[----:B------:R-:W1:Y:S01]  /*4720*/  LDC.64 R10, c[0x0][0xb18] ;  /* 0x0002c600ff0a7b82 */ /* 0x000e620000000a00 */
[----:B------:R-:W-:Y:S01]  /*4730*/  PRMT R0, RZ, 0x654, R0 ;  /* 0x00000654ff007816 */ /* 0x000fe20000000000 */
[----:B------:R-:W-:Y:S01]  /*4740*/  @!PT LDS RZ, [RZ] ;  /* 0x00000000fffff984 */ /* 0x000fe20000000800 */
[----:B------:R-:W-:Y:S01]  /*4750*/  @!PT LDS RZ, [RZ] ;  /* 0x00000000fffff984 */ /* 0x000fe20000000800 */
[----:B------:R-:W-:Y:S01]  /*4760*/  @!PT LDS RZ, [RZ] ;  /* 0x00000000fffff984 */ /* 0x000fe20000000800 */
[----:B------:R-:W-:Y:S01]  /*4770*/  @!PT LDS RZ, [RZ] ;  /* 0x00000000fffff984 */ /* 0x000fe20000000800 */
[----:B------:R2:W-:Y:S06]  /*4780*/  MEMBAR.ALL.CTA ;  /* 0x0000000000007992 */ /* 0x0005ec0000008000 */
[----:B--2---:R-:W2:Y:S01]  /*4790*/  FENCE.VIEW.ASYNC.S ;  /* 0x00000000000073c6 */ /* 0x004ea20000000000 */
[----:B------:R-:W1:Y:S08]  /*47a0*/  @!P1 LDC R14, c[0x0][0xb20] ;  /* 0x0002c800ff0e9b82 */ /* 0x000e700000000800 */
[----:B------:R-:W1:Y:S01]  /*47b0*/  @!P1 LDC R9, c[0x0][0xb0c] ;  /* 0x0002c300ff099b82 */ /* 0x000e620000000800 */
[----:B--2---:R2:W-:Y:S01]  /*47c0*/  SYNCS.ARRIVE.TRANS64.RED.A1T0 RZ, [R0+URZ], RZ ;  /* 0x000000ff00ff79a7 */ /* 0x0045e200081004ff */
[----:B---3--:R-:W-:Y:S04]  /*47d0*/  LOP3.LUT P4, RZ, R18, 0x1, RZ, 0xc0, !PT ;  /* 0x0000000112ff7812 */ /* 0x008fe8000788c0ff */
[----:B------:R-:W-:Y:S09]  /*47e0*/  P2R R110, PR, RZ, 0x10 ;  /* 0x00000010ff6e7803 */ /* 0x000ff20000000000 */
[----:B------:R-:W-:Y:S02]  /*47f0*/  @P4 MOV R45, R16 ;  /* 0x00000010002d4202 */ /* 0x000fe40000000f00 */
[----:B------:R-:W-:Y:S01]  /*4800*/  @P4 LOP3.LUT R43, R17, 0xffff, RZ, 0xc0, !PT ;  /* 0x0000ffff112b4812 */ /* 0x000fe200078ec0ff */
[----:B--2-4-:R-:W-:Y:S06]  /*4810*/  @!P0 BRA `(.L_x_78) ;  /* 0x0000000000a48947 */ /* 0x014fec0003800000 */
[----:B------:R-:W-:Y:S01]  /*4820*/  IMAD.HI.U32 R21, R100, R39, RZ ;  /* 0x0000002764157227 */ /* 0x000fe200078e00ff */
[----:B------:R-:W-:Y:S02]  /*4830*/  ISETP.NE.AND P0, PT, R38, 0x1, PT ;  /* 0x000000012600780c */ /* 0x000fe40003f05270 */
[----:B------:R-:W-:Y:S01]  /*4840*/  ISETP.NE.AND P2, PT, R40, 0x1, PT ;  /* 0x000000012800780c */ /* 0x000fe20003f45270 */
[----:B------:R-:W-:Y:S01]  /*4850*/  IMAD.HI.U32 R20, R99, R88, RZ ;  /* 0x0000005863147227 */ /* 0x000fe200078e00ff */
[----:B------:R-:W-:Y:S02]  /*4860*/  SHF.R.U32.HI R21, RZ, R98, R21 ;  /* 0x00000062ff157219 */ /* 0x000fe40000011615 */
[----:B------:R-:W-:Y:S01]  /*4870*/  ISETP.NE.AND P3, PT, R42, 0x1, PT ;  /* 0x000000012a00780c */ /* 0x000fe20003f65270 */
[----:B------:R-:W-:Y:S01]  /*4880*/  IMAD.HI.U32 R24, R45, R88, RZ ;  /* 0x000000582d187227 */ /* 0x000fe200078e00ff */
[----:B------:R-:W-:Y:S02]  /*4890*/  SHF.R.U32.HI R20, RZ, R89, R20 ;  /* 0x00000059ff147219 */ /* 0x000fe40000011614 */
[----:B------:R-:W-:Y:S01]  /*48a0*/  SEL R3, R100, R21, !P0 ;  /* 0x0000001564037207 */ /* 0x000fe20004000000 */
[----:B------:R-:W-:Y:S01]  /*48b0*/  IMAD.HI.U32 R21, R43, R39, RZ ;  /* 0x000000272b157227 */ /* 0x000fe200078e00ff */
[----:B------:R-:W-:Y:S02]  /*48c0*/  SEL R7, R99, R20, !P3 ;  /* 0x0000001463077207 */ /* 0x000fe40005800000 */
[----:B------:R-:W-:Y:S01]  /*48d0*/  SHF.R.U32.HI R24, RZ, R89, R24 ;  /* 0x00000059ff187219 */ /* 0x000fe20000011618 */
[-C--:B------:R-:W-:Y:S04]  /*48e0*/  IMAD.HI.U32 R20, R3, R36.reuse, RZ ;  /* 0x0000002403147227 */ /* 0x080fe800078e00ff */
[----:B------:R-:W-:Y:S01]  /*48f0*/  IMAD.HI.U32 R22, R7, R36, RZ ;  /* 0x0000002407167227 */ /* 0x000fe200078e00ff */
[-C--:B------:R-:W-:Y:S02]  /*4900*/  @P2 SHF.R.U32.HI R3, RZ, R37.reuse, R20 ;  /* 0x00000025ff032219 */ /* 0x080fe40000011614 */
[----:B------:R-:W-:Y:S02]  /*4910*/  SHF.R.U32.HI R20, RZ, R98, R21 ;  /* 0x00000062ff147219 */ /* 0x000fe40000011615 */
[----:B------:R-:W-:Y:S01]  /*4920*/  @P2 SHF.R.U32.HI R7, RZ, R37, R22 ;  /* 0x00000025ff072219 */ /* 0x000fe20000011616 */
[C---:B------:R-:W-:Y:S01]  /*4930*/  IMAD R2, R40.reuse, R3, RZ ;  /* 0x0000000328027224 */ /* 0x040fe200078e02ff */
[----:B------:R-:W-:Y:S02]  /*4940*/  SEL R5, R43, R20, !P0 ;  /* 0x000000142b057207 */ /* 0x000fe40004000000 */
[----:B------:R-:W-:Y:S01]  /*4950*/  SEL R3, R45, R24, !P3 ;  /* 0x000000182d037207 */ /* 0x000fe20005800000 */
[----:B------:R-:W-:Y:S01]  /*4960*/  IMAD R4, R40, R7, RZ ;  /* 0x0000000728047224 */ /* 0x000fe200078e02ff */
[C---:B------:R-:W-:Y:S01]  /*4970*/  ISETP.GE.AND P0, PT, R5.reuse, R2, PT ;  /* 0x000000020500720c */ /* 0x040fe20003f06270 */
[----:B------:R-:W-:Y:S03]  /*4980*/  IMAD.HI.U32 R6, R5, R36, RZ ;  /* 0x0000002405067227 */ /* 0x000fe600078e00ff */
[----:B------:R-:W-:Y:S01]  /*4990*/  ISETP.GE.OR P0, PT, R3, R4, P0 ;  /* 0x000000040300720c */ /* 0x000fe20000706670 */
[----:B------:R-:W-:Y:S01]  /*49a0*/  IMAD.MOV R4, RZ, RZ, -R3 ;  /* 0x000000ffff047224 */ /* 0x000fe200078e0a03 */
[-C--:B------:R-:W-:Y:S03]  /*49b0*/  SHF.R.U32.HI R6, RZ, R37.reuse, R6 ;  /* 0x00000025ff067219 */ /* 0x080fe60000011606 */
[----:B------:R-:W-:Y:S01]  /*49c0*/  IMAD R45, R42, R4, R45 ;  /* 0x000000042a2d7224 */ /* 0x000fe200078e022d */
[----:B------:R-:W-:Y:S05]  /*49d0*/  SEL R15, R5, R6, !P2 ;  /* 0x00000006050f7207 */ /* 0x000fea0005000000 */
[----:B------:R-:W-:Y:S02]  /*49e0*/  IMAD.MOV R6, RZ, RZ, -R15 ;  /* 0x000000ffff067224 */ /* 0x000fe400078e0a0f */
[C---:B------:R-:W-:Y:S04]  /*49f0*/  @!P0 IMAD.HI.U32 R2, R3.reuse, R36, RZ ;  /* 0x0000002403028227 */ /* 0x040fe800078e00ff */
[----:B------:R-:W-:Y:S01]  /*4a00*/  IMAD R6, R40, R6, R5 ;  /* 0x0000000628067224 */ /* 0x000fe200078e0205 */
[----:B------:R-:W-:Y:S04]  /*4a10*/  @!P0 SHF.R.U32.HI R2, RZ, R37, R2 ;  /* 0x00000025ff028219 */ /* 0x000fe80000011602 */
[----:B------:R-:W-:Y:S02]  /*4a20*/  @!P0 SEL R0, R3, R2, !P2 ;  /* 0x0000000203008207 */ /* 0x000fe40005000000 */
[----:B------:R-:W-:Y:S02]  /*4a30*/  IADD3 R2, PT, PT, -R5, RZ, RZ ;  /* 0x000000ff05027210 */ /* 0x000fe40007ffe1ff */
[----:B------:R-:W-:Y:S01]  /*4a40*/  @!P0 IADD3 R8, PT, PT, R15, -R0, RZ ;  /* 0x800000000f088210 */ /* 0x000fe20007ffe0ff */
[----:B------:R-:W-:Y:S02]  /*4a50*/  @!P0 IMAD R0, R7, R6, R0 ;  /* 0x0000000607008224 */ /* 0x000fe400078e0200 */
[----:B------:R-:W-:Y:S02]  /*4a60*/  IMAD R43, R38, R2, R43 ;  /* 0x00000002262b7224 */ /* 0x000fe400078e022b */
[----:B------:R-:W-:Y:S02]  /*4a70*/  @!P0 IMAD R5, R8, R40, R3 ;  /* 0x0000002808058224 */ /* 0x000fe400078e0203 */
[----:B------:R-:W-:Y:S04]  /*4a80*/  @!P0 IMAD.MOV.U32 R3, RZ, RZ, R0 ;  /* 0x000000ffff038224 */ /* 0x000fe800078e0000 */
[----:B------:R-:W-:Y:S02]  /*4a90*/  IMAD R45, R3, R42, R45 ;  /* 0x0000002a032d7224 */ /* 0x000fe400078e022d */
[----:B------:R-:W-:Y:S07]  /*4aa0*/  IMAD R43, R5, R38, R43 ;  /* 0x00000026052b7224 */ /* 0x000fee00078e022b */
.L_x_78:
[----:B------:R-:W-:Y:S01]  /*4ab0*/  @!P1 IMAD.HI.U32 R0, R45, R12, RZ ;  /* 0x0000000c2d009227 */ /* 0x000fe200078e00ff */
[----:B-1----:R-:W-:Y:S01]  /*4ac0*/  @!P1 ISETP.NE.AND P0, PT, R10, 0x1, PT ;  /* 0x000000010a00980c */ /* 0x002fe20003f05270 */
[----:B------:R-:W-:Y:S01]  /*4ad0*/  ULOP3.LUT UP0, URZ, UR42, 0x1b0, URZ, 0xc0, !UPT ;  /* 0x000001b02aff7892 */ /* 0x000fe2000f80c0ff */
[----:B------:R-:W-:Y:S01]  /*4ae0*/  @!P1 ISETP.NE.AND P2, PT, R9, 0x1, PT ;  /* 0x000000010900980c */ /* 0x000fe20003f45270 */
[----:B------:R-:W-:Y:S01]  /*4af0*/  @!P1 IMAD.HI.U32 R3, R43, R11, RZ ;  /* 0x0000000b2b039227 */ /* 0x000fe200078e00ff */
[----:B------:R-:W-:Y:S02]  /*4b00*/  @!P1 SHF.R.U32.HI R0, RZ, R13, R0 ;  /* 0x0000000dff009219 */ /* 0x000fe40000011600 */
[----:B------:R-:W-:Y:S01]  /*4b10*/  @P4 SHF.R.U32.HI R105, RZ, 0x10, R17 ;  /* 0x00000010ff694819 */ /* 0x000fe20000011611 */
[----:B------:R-:W-:Y:S01]  /*4b20*/  VIADD R111, R111, 0x1 ;  /* 0x000000016f6f7836 */ /* 0x000fe20000000000 */
[----:B------:R-:W-:Y:S02]  /*4b30*/  @!P1 SHF.R.U32.HI R2, RZ, R14, R3 ;  /* 0x0000000eff029219 */ /* 0x000fe40000011603 */
[----:B------:R-:W-:Y:S02]  /*4b40*/  @!P1 SEL R3, R45, R0, !P2 ;  /* 0x000000002d039207 */ /* 0x000fe40005000000 */
[----:B------:R-:W-:Y:S05]  /*4b50*/  @!P1 SEL R2, R43, R2, !P0 ;  /* 0x000000022b029207 */ /* 0x000fea0004000000 */
[----:B------:R-:W-:Y:S02]  /*4b60*/  @!P1 IMAD.IADD R0, R2, 0x1, -R3 ;  /* 0x0000000102009824 */ /* 0x000fe400078e0a03 */
[----:B------:R-:W-:Y:S02]  /*4b70*/  @!P1 IMAD.IADD R2, R3, 0x1, -R2 ;  /* 0x0000000103029824 */ /* 0x000fe400078e0a02 */
[----:B------:R-:W-:Y:S02]  /*4b80*/  @!P1 IMAD R45, R0, R9, R45 ;  /* 0x00000009002d9224 */ /* 0x000fe400078e022d */
[----:B------:R-:W-:Y:S01]  /*4b90*/  @!P1 IMAD R43, R2, R10, R43 ;  /* 0x0000000a022b9224 */ /* 0x000fe200078e022b */
[----:B------:R-:W-:Y:S06]  /*4ba0*/  BRA.U !UP0, `(.L_x_79) ;  /* 0x0000000108407547 */ /* 0x000fec000b800000 */
[----:B------:R-:W1:Y:S01]  /*4bb0*/  LDCU.64 UR8, c[0x4][0x80] ;  /* 0x01001000ff0877ac */ /* 0x000e620008000a00 */
[----:B------:R-:W-:Y:S01]  /*4bc0*/  MOV R3, 0x0 ;  /* 0x0000000000037802 */ /* 0x000fe20000000f00 */
[----:B------:R-:W-:Y:S02]  /*4bd0*/  HFMA2 R12, -RZ, RZ, 0, 5.9604644775390625e-08 ;  /* 0x00000001ff0c7431 */ /* 0x000fe400000001ff */
[----:B------:R-:W-:Y:S02]  /*4be0*/  IMAD.MOV.U32 R8, RZ, RZ, 0x70 ;  /* 0x00000070ff087424 */ /* 0x000fe400078e00ff */
[----:B------:R-:W-:Y:S01]  /*4bf0*/  IMAD.MOV.U32 R13, RZ, RZ, RZ ;  /* 0x000000ffff0d7224 */ /* 0x000fe200078e00ff */
[----:B------:R-:W2:Y:S01]  /*4c00*/  LDCU.64 UR6, c[0x4][0x88] ;  /* 0x01001100ff0677ac */ /* 0x000ea20008000a00 */
[----:B------:R-:W3:Y:S01]  /*4c10*/  LDC.64 R2, c[0x4][R3] ;  /* 0x0100000003027b82 */ /* 0x000ee20000000a00 */
[----:B------:R-:W4:Y:S01]  /*4c20*/  LDCU.64 UR4, c[0x4][0x8] ;  /* 0x01000100ff0477ac */ /* 0x000f220008000a00 */
[----:B-1----:R-:W-:Y:S01]  /*4c30*/  MOV R5, UR9 ;  /* 0x0000000900057c02 */ /* 0x002fe20008000f00 */
[----:B------:R-:W-:Y:S01]  /*4c40*/  IMAD.U32 R4, RZ, RZ, UR8 ;  /* 0x00000008ff047e24 */ /* 0x000fe2000f8e00ff */
[----:B--2---:R-:W-:Y:S01]  /*4c50*/  MOV R7, UR7 ;  /* 0x0000000700077c02 */ /* 0x004fe20008000f00 */
[----:B------:R-:W-:Y:S01]  /*4c60*/  IMAD.U32 R6, RZ, RZ, UR6 ;  /* 0x00000006ff067e24 */ /* 0x000fe2000f8e00ff */
[----:B----4-:R-:W-:Y:S01]  /*4c70*/  MOV R11, UR5 ;  /* 0x00000005000b7c02 */ /* 0x010fe20008000f00 */
[----:B------:R-:W-:Y:S02]  /*4c80*/  IMAD.U32 R10, RZ, RZ, UR4 ;  /* 0x00000004ff0a7e24 */ /* 0x000fe4000f8e00ff */
[----:B------:R-:W-:Y:S07]  /*4c90*/  LEPC R20, `(.L_x_79) ;  /* 0x000000001014794e */ /* 0x000fee0000000000 */
[----:B---3-5:R-:W-:Y:S05]  /*4ca0*/  CALL.ABS.NOINC R2 ;  /* 0x0000000002007343 */ /* 0x028fea0003c00000 */
.L_x_79:
[----:B------:R-:W-:Y:S01]  /*4cb0*/  LOP3.LUT P0, RZ, R109, 0x1b0, RZ, 0xc0, !PT ;  /* 0x000001b06dff7812 */ /* 0x000fe2000780c0ff */
[----:B------:R-:W-:Y:S11]  /*4cc0*/  BSSY.RECONVERGENT B6, `(.L_x_80) ;  /* 0x0000013000067945 */ /* 0x000ff60003800200 */
[----:B------:R-:W-:Y:S01]  /*4cd0*/  @!UPT UIADD3 URZ, UPT, UPT, URZ, URZ, URZ ;  /* 0x000000fffffff290 */ /* 0x000fe2000fffe0ff */
[----:B------:R-:W-:Y:S05]  /*4ce0*/  @!P0 BRA `(.L_x_81) ;  /* 0x0000000000408947 */ /* 0x000fea0003800000 */
        /* <DEDUP_REMOVED lines=16> */
.L_x_81:
[----:B------:R-:W-:Y:S05]  /*4df0*/  BSYNC.RECONVERGENT B6 ;  /* 0x0000000000067941 */ /* 0x000fea0003800200 */
.L_x_80:
[----:B------:R-:W-:Y:S01]  /*4e00*/  ISETP.NE.U32.AND P3, PT, R86, RZ, PT ;  /* 0x000000ff5600720c */ /* 0x000fe20003f65070 */
[----:B------:R-:W-:Y:S01]  /*4e10*/  UISETP.NE.AND UP1, UPT, UR44, URZ, UPT ;  /* 0x000000ff2c00728c */ /* 0x000fe2000bf25270 */
[----:B------:R-:W-:Y:S02]  /*4e20*/  ISETP.NE.U32.AND P4, PT, R82, RZ, PT ;  /* 0x000000ff5200720c */ /* 0x000fe40003f85070 */
[----:B------:R-:W-:Y:S02]  /*4e30*/  ISETP.NE.AND.EX P3, PT, R87, RZ, PT, P3 ;  /* 0x000000ff5700720c */ /* 0x000fe40003f65330 */
[----:B------:R-:W-:Y:S02]  /*4e40*/  PLOP3.LUT P1, PT, PT, PT, PT, 0x8, 0x80 ;  /* 0x000000000080781c */ /* 0x000fe40003f2e170 */
[----:B------:R-:W-:Y:S02]  /*4e50*/  PLOP3.LUT P0, PT, PT, PT, UP1, 0x80, 0x8 ;  /* 0x000000000008781c */ /* 0x000fe40003f0f018 */
[----:B------:R-:W-:Y:S02]  /*4e60*/  ISETP.NE.AND.EX P4, PT, R83, RZ, PT, P4 ;  /* 0x000000ff5300720c */ /* 0x000fe40003f85340 */
[----:B------:R-:W1:Y:S09]  /*4e70*/  @UP1 LDCU.64 UR4, c[0x0][0x888] ;  /* 0x00011100ff0417ac */ /* 0x000e720008000a00 */
[----:B------:R-:W-:Y:S01]  /*4e80*/  @P0 PLOP3.LUT P1, PT, P3, PT, PT, 0x80, 0x8 ;  /* 0x000000000008081c */ /* 0x000fe20001f2f070 */
[----:B-1----:R-:W-:Y:S04]  /*4e90*/  @UP1 UISETP.NE.U32.AND UP0, UPT, UR4, URZ, UPT ;  /* 0x000000ff0400128c */ /* 0x002fe8000bf05070 */
[----:B------:R-:W-:Y:S04]  /*4ea0*/  @UP1 UISETP.NE.AND.EX UP0, UPT, UR5, URZ, UPT, UP0 ;  /* 0x000000ff0500128c */ /* 0x000fe8000bf05300 */
[----:B------:R-:W-:Y:S01]  /*4eb0*/  @UP1 USEL UR4, URZ, 0xffffffff, UP0 ;  /* 0xffffffffff041887 */ /* 0x000fe20008000000 */
[----:B------:R-:W-:Y:S11]  /*4ec0*/  @!P3 BRA `(.L_x_82) ;  /* 0x00000000002cb947 */ /* 0x000ff60003800000 */
[----:B------:R-:W-:Y:S01]  /*4ed0*/  ISETP.NE.U32.AND P2, PT, R84, RZ, PT ;  /* 0x000000ff5400720c */ /* 0x000fe20003f45070 */
[----:B------:R-:W-:Y:S03]  /*4ee0*/  IMAD.MOV.U32 R96, RZ, RZ, 0x1 ;  /* 0x00000001ff607424 */ /* 0x000fe600078e00ff */
[----:B------:R-:W-:Y:S11]  /*4ef0*/  ISETP.NE.AND.EX P2, PT, R85, RZ, PT, P2 ;  /* 0x000000ff5500720c */ /* 0x000ff60003f45320 */
[----:B------:R-:W-:Y:S02]  /*4f00*/  @!UPT UIADD3 URZ, UPT, UPT, URZ, URZ, URZ ;  /* 0x000000fffffff290 */ /* 0x000fe4000fffe0ff */
[----:B------:R-:W1:Y:S01]  /*4f10*/  @P2 LDC.64 R2, c[0x0][0x888] ;  /* 0x00022200ff022b82 */ /* 0x000e620000000a00 */
[----:B------:R-:W-:Y:S04]  /*4f20*/  @P2 IMAD R0, R86, UR36, RZ ;  /* 0x0000002456002c24 */ /* 0x000fe8000f8e02ff */
[----:B-1----:R-:W-:Y:S04]  /*4f30*/  @P2 IMAD.WIDE R2, R0, 0x4, R2 ;  /* 0x0000000400022825 */ /* 0x002fe800078e0202 */
[----:B------:R-:W-:Y:S01]  /*4f40*/  HFMA2 R0, -RZ, RZ, 0, 5.9604644775390625e-08 ;  /* 0x00000001ff007431 */ /* 0x000fe200000001ff */
[----:B-----5:R1:W5:Y:S04]  /*4f50*/  @P2 LDG.E R49, desc[UR40][R2.64] ;  /* 0x0000002802312981 */ /* 0x020368000c1e1900 */
[----:B------:R-:W-:Y:S01]  /*4f60*/  @!P2 PRMT R96, R0, 0x7610, R96 ;  /* 0x000076100060a816 */ /* 0x000fe20000000060 */
[----:B-1----:R-:W2:Y:S06]  /*4f70*/  @!P2 LDC R49, c[0x0][0x880] ;  /* 0x00022000ff31ab82 */ /* 0x002eac0000000800 */
.L_x_82:
[----:B------:R-:W-:Y:S05]  /*4f80*/  @!P4 BRA `(.L_x_83) ;  /* 0x000000000020c947 */ /* 0x000fea0003800000 */
[----:B------:R-:W-:Y:S04]  /*4f90*/  ISETP.NE.U32.AND P2, PT, R80, RZ, PT ;  /* 0x000000ff5000720c */ /* 0x000fe80003f45070 */
[----:B------:R-:W-:Y:S11]  /*4fa0*/  ISETP.NE.AND.EX P2, PT, R81, RZ, PT, P2 ;  /* 0x000000ff5100720c */ /* 0x000ff60003f45320 */
[----:B------:R-:W-:Y:S02]  /*4fb0*/  @!UPT UIADD3 URZ, UPT, UPT, URZ, URZ, URZ ;  /* 0x000000fffffff290 */ /* 0x000fe4000fffe0ff */
[----:B------:R-:W1:Y:S01]  /*4fc0*/  @P2 LDC.64 R2, c[0x0][0x8a8] ;  /* 0x00022a00ff022b82 */ /* 0x000e620000000a00 */
[----:B------:R-:W-:Y:S04]  /*4fd0*/  @P2 IMAD R0, R82, UR36, RZ ;  /* 0x0000002452002c24 */ /* 0x000fe8000f8e02ff */
[----:B-1----:R-:W-:Y:S05]  /*4fe0*/  @P2 IMAD.WIDE R2, R0, 0x4, R2 ;  /* 0x0000000400022825 */ /* 0x002fea00078e0202 */
[----:B-----5:R1:W5:Y:S02]  /*4ff0*/  @P2 LDG.E R47, desc[UR40][R2.64] ;  /* 0x00000028022f2981 */ /* 0x020364000c1e1900 */
[----:B-1----:R-:W3:Y:S02]  /*5000*/  @!P2 LDC R47, c[0x0][0x8a0] ;  /* 0x00022800ff2fab82 */ /* 0x002ee40000000800 */
.L_x_83:
[----:B--2--5:R-:W-:Y:S01]  /*5010*/  @P0 FSETP.NEU.AND P4, PT, R49, RZ, PT ;  /* 0x000000ff3100020b */ /* 0x024fe20003f8d000 */
[----:B------:R-:W-:Y:S01]  /*5020*/  IMAD.U32 R0, RZ, RZ, UR4 ;  /* 0x00000004ff007e24 */ /* 0x000fe2000f8e00ff */
[----:B------:R-:W-:Y:S01]  /*5030*/  @P0 LOP3.LUT P2, RZ, R96, 0xff, RZ, 0xc0, !PT ;  /* 0x000000ff60ff0812 */ /* 0x000fe2000784c0ff */
[----:B------:R-:W-:Y:S01]  /*5040*/  BSSY B1, `(.L_x_84) ;  /* 0x0000039000017945 */ /* 0x000fe20003800000 */
[----:B------:R-:W-:Y:S02]  /*5050*/  @P0 SEL R9, RZ, 0xffffffff, P4 ;  /* 0xffffffffff090807 */ /* 0x000fe40002000000 */
[----:B------:R-:W-:Y:S02]  /*5060*/  CS2R R54, SRZ ;  /* 0x0000000000367805 */ /* 0x000fe4000001ff00 */
[----:B------:R-:W-:Y:S02]  /*5070*/  LEA R92, R44, UR43, 0x3 ;  /* 0x0000002b2c5c7c11 */ /* 0x000fe4000f8e18ff */
[----:B------:R-:W-:Y:S02]  /*5080*/  CS2R R52, SRZ ;  /* 0x0000000000347805 */ /* 0x000fe4000001ff00 */
[----:B------:R-:W-:Y:S02]  /*5090*/  @P1 SEL R9, R0, R9, !P2 ;  /* 0x0000000900091207 */ /* 0x000fe40005000000 */
[----:B------:R-:W-:Y:S02]  /*50a0*/  CS2R R58, SRZ ;  /* 0x00000000003a7805 */ /* 0x000fe4000001ff00 */
[----:B------:R-:W-:Y:S02]  /*50b0*/  SHF.L.U32 R7, R108, 0x1f, RZ ;  /* 0x0000001f6c077819 */ /* 0x000fe400000006ff */
[----:B------:R-:W-:Y:S02]  /*50c0*/  CS2R R56, SRZ ;  /* 0x0000000000387805 */ /* 0x000fe4000001ff00 */
[----:B------:R-:W-:Y:S02]  /*50d0*/  @P0 LOP3.LUT R9, R9, 0x1, RZ, 0xc0, !PT ;  /* 0x0000000109090812 */ /* 0x000fe400078ec0ff */
[C---:B------:R-:W-:Y:S02]  /*50e0*/  LEA.HI R5, R44.reuse, R44, RZ, 0x1 ;  /* 0x0000002c2c057211 */ /* 0x040fe400078f08ff */
[----:B------:R-:W-:Y:S02]  /*50f0*/  ISETP.NE.U32.OR P1, PT, R9, 0x1, !P0 ;  /* 0x000000010900780c */ /* 0x000fe40004725470 */
[----:B------:R-:W-:Y:S01]  /*5100*/  PLOP3.LUT P5, PT, PT, PT, PT, 0x8, 0x80 ;  /* 0x000000000080781c */ /* 0x000fe20003fae170 */
[C---:B------:R-:W-:Y:S01]  /*5110*/  IMAD.SHL.U32 R3, R5.reuse, 0x20, RZ ;  /* 0x0000002005037824 */ /* 0x040fe200078e00ff */
[----:B------:R-:W-:Y:S04]  /*5120*/  LOP3.LUT R5, R5, 0xffe, RZ, 0xc0, !PT ;  /* 0x00000ffe05057812 */ /* 0x000fe800078ec0ff */
[----:B------:R-:W-:Y:S01]  /*5130*/  LOP3.LUT R3, R3, 0xffffffc0, RZ, 0xc0, !PT ;  /* 0xffffffc003037812 */ /* 0x000fe200078ec0ff */
[----:B------:R-:W-:Y:S04]  /*5140*/  IMAD.IADD R32, R44, 0x1, -R5 ;  /* 0x000000012c207824 */ /* 0x000fe800078e0a05 */
[----:B------:R-:W-:Y:S01]  /*5150*/  @P1 SHF.L.U32 R2, R106, 0x1f, RZ ;  /* 0x0000001f6a021819 */ /* 0x000fe200000006ff */
[----:B------:R-:W-:Y:S03]  /*5160*/  IMAD.IADD R3, R46, 0x1, R3 ;  /* 0x000000012e037824 */ /* 0x000fe600078e0203 */
[----:B------:R-:W1:Y:S01]  /*5170*/  @P1 SYNCS.PHASECHK.TRANS64.TRYWAIT P0, [UR43+0x40], R2 ;  /* 0x00004002ff0015a7 */ /* 0x000e62000800112b */
[----:B------:R-:W-:Y:S01]  /*5180*/  IMAD R32, R32, 0x100000, R3 ;  /* 0x0010000020207824 */ /* 0x000fe200078e0203 */
[----:B------:R2:W4:Y:S01]  /*5190*/  SYNCS.PHASECHK.TRANS64.TRYWAIT P4, [R92+URZ+0x80], R7 ;  /* 0x000080075c0075a7 */ /* 0x00052200080811ff */
[----:B-1----:R-:W-:Y:S01]  /*51a0*/  @P1 PLOP3.LUT P5, PT, P0, PT, PT, 0x8, 0x80 ;  /* 0x000000000080181c */ /* 0x002fe200007ae170 */
[----:B------:R-:W-:Y:S01]  /*51b0*/  @!UPT UIADD3 URZ, UPT, UPT, URZ, URZ, URZ ;  /* 0x000000fffffff290 */ /* 0x000fe2000fffe0ff */
[----:B--2---:R-:W-:Y:S11]  /*51c0*/  @!P1 BRA `(.L_x_85) ;  /* 0x0000000000809947 */ /* 0x004ff60003800000 */
[----:B------:R-:W-:Y:S01]  /*51d0*/  ISETP.NE.U32.AND P0, PT, RZ, UR38, PT ;  /* 0x00000026ff007c0c */ /* 0x000fe2000bf05070 */
[----:B------:R-:W-:Y:S01]  /*51e0*/  BSSY B0, `(.L_x_86) ;  /* 0x0000012000007945 */ /* 0x000fe20003800000 */
[----:B------:R-:W-:Y:S02]  /*51f0*/  FSETP.NEU.AND P2, PT, R49, RZ, PT ;  /* 0x000000ff3100720b */ /* 0x000fe40003f4d000 */
[----:B------:R-:W-:Y:S02]  /*5200*/  CS2R R58, SRZ ;  /* 0x00000000003a7805 */ /* 0x000fe4000001ff00 */
[----:B------:R-:W-:Y:S02]  /*5210*/  ISETP.NE.AND.EX P0, PT, RZ, UR39, PT, P0 ;  /* 0x00000027ff007c0c */ /* 0x000fe4000bf05300 */
[----:B------:R-:W-:Y:S02]  /*5220*/  CS2R R56, SRZ ;  /* 0x0000000000387805 */ /* 0x000fe4000001ff00 */
[----:B------:R-:W-:Y:S02]  /*5230*/  LOP3.LUT P1, RZ, R96, 0xff, RZ, 0xc0, !PT ;  /* 0x000000ff60ff7812 */ /* 0x000fe4000782c0ff */
[----:B------:R-:W-:Y:S02]  /*5240*/  CS2R R54, SRZ ;  /* 0x0000000000367805 */ /* 0x000fe4000001ff00 */
[----:B------:R-:W-:Y:S02]  /*5250*/  SEL R0, RZ, 0xffffffff, P2 ;  /* 0xffffffffff007807 */ /* 0x000fe40001000000 */
[----:B------:R-:W-:Y:S02]  /*5260*/  CS2R R52, SRZ ;  /* 0x0000000000347805 */ /* 0x000fe4000001ff00 */
[----:B------:R-:W-:Y:S04]  /*5270*/  SEL R3, RZ, 0xffffffff, P0 ;  /* 0xffffffffff037807 */ /* 0x000fe80000000000 */
[----:B------:R-:W-:Y:S04]  /*5280*/  @P3 SEL R0, R3, R0, !P1 ;  /* 0x0000000003003207 */ /* 0x000fe80004800000 */
[----:B------:R-:W-:Y:S04]  /*5290*/  LOP3.LUT R0, R0, 0x1, RZ, 0xc0, !PT ;  /* 0x0000000100007812 */ /* 0x000fe800078ec0ff */
[----:B------:R-:W-:Y:S01]  /*52a0*/  ISETP.NE.U32.AND P0, PT, R0, 0x1, PT ;  /* 0x000000010000780c */ /* 0x000fe20003f05070 */
[----:B------:R-:W-:Y:S01]  /*52b0*/  @!UPT UIADD3 URZ, UPT, UPT, URZ, URZ, URZ ;  /* 0x000000fffffff290 */ /* 0x000fe2000fffe0ff */
[----:B------:R-:W-:Y:S11]  /*52c0*/  @!P5 BRA `(.L_x_87) ;  /* 0x00000000000cd947 */ /* 0x000ff60003800000 */
[----:B------:R-:W-:Y:S04]  /*52d0*/  SHF.L.U32 R3, R106, 0x1f, RZ ;  /* 0x0000001f6a037819 */ /* 0x000fe800000006ff */
[----:B------:R-:W1:Y:S02]  /*52e0*/  SYNCS.PHASECHK.TRANS64.TRYWAIT P1, [UR43+0x40], R3 ;  /* 0x00004003ff0075a7 */ /* 0x000e64000802112b */
[----:B-1----:R-:W-:Y:S05]  /*52f0*/  @!P1 BRA `(.L_x_88) ;  /* 0x0000001400549947 */ /* 0x002fea0003800000 */
.L_x_87:
[----:B------:R-:W-:Y:S05]  /*5300*/  BSYNC B0 ;  /* 0x0000000000007941 */ /* 0x000fea0003800000 */
.L_x_86:
[----:B------:R2:W1:Y:S01]  /*5310*/  @P0 LDS.128 R56, [R103+UR43+0x200] ;  /* 0x0002002b67380984 */ /* 0x0004620008000c00 */
[----:B------:R-:W-:Y:S01]  /*5320*/  UIADD3 UR4, UPT, UPT, UR43, 0x48, URZ ;  /* 0x000000482b047890 */ /* 0x000fe2000fffe0ff */
[----:B------:R-:W-:Y:S02]  /*5330*/  LOP3.LUT R106, R106, 0x1, RZ, 0x3c, !PT ;  /* 0x000000016a6a7812 */ /* 0x000fe400078e3cff */
[----:B------:R2:W1:Y:S01]  /*5340*/  @P0 LDS.128 R52, [R102+0x10] ;  /* 0x0000100066340984 */ /* 0x0004620000000c00 */
[----:B------:R-:W-:Y:S01]  /*5350*/  UPRMT UR4, UR37, 0x654, UR4 ;  /* 0x0000065425047896 */ /* 0x000fe20008000004 */
[----:B------:R-:W-:Y:S01]  /*5360*/  @!PT LDS RZ, [RZ] ;  /* 0x00000000fffff984 */ /* 0x000fe20000000800 */
[----:B------:R-:W-:Y:S01]  /*5370*/  @!PT LDS RZ, [RZ] ;  /* 0x00000000fffff984 */ /* 0x000fe20000000800 */
[----:B------:R-:W-:Y:S01]  /*5380*/  @!PT LDS RZ, [RZ] ;  /* 0x00000000fffff984 */ /* 0x000fe20000000800 */
[----:B------:R-:W-:Y:S01]  /*5390*/  @!PT LDS RZ, [RZ] ;  /* 0x00000000fffff984 */ /* 0x000fe20000000800 */
[----:B------:R5:W-:Y:S06]  /*53a0*/  MEMBAR.ALL.CTA ;  /* 0x0000000000007992 */ /* 0x000bec0000008000 */
[----:B-----5:R-:W5:Y:S02]  /*53b0*/  FENCE.VIEW.ASYNC.S ;  /* 0x00000000000073c6 */ /* 0x020f640000000000 */
[----:B-----5:R-:W-:Y:S03]  /*53c0*/  SYNCS.ARRIVE.TRANS64.RED.A1T0 RZ, [UR4], RZ ;  /* 0x000000ffffff79a7 */ /* 0x020fe60008100404 */
.L_x_85:
[----:B------:R-:W-:Y:S05]  /*53d0*/  BSYNC B1 ;  /* 0x0000000000017941 */ /* 0x000fea0003800000 */
.L_x_84:
[----:B-1----:R-:W-:Y:S04]  /*53e0*/  SHF.R.U32.HI R3, RZ, 0x15, R32 ;  /* 0x00000015ff037819 */ /* 0x002fe80000011620 */
[----:B------:R-:W-:Y:S01]  /*53f0*/  LOP3.LUT P0, RZ, R3, 0x3, R104, 0x48, !PT ;  /* 0x0000000303ff7812 */ /* 0x000fe20007804868 */
[----:B------:R-:W-:Y:S01]  /*5400*/  @!UPT UIADD3 URZ, UPT, UPT, URZ, URZ, URZ ;  /* 0x000000fffffff290 */ /* 0x000fe2000fffe0ff */
[----:B----4-:R-:W-:Y:S11]  /*5410*/  @P4 BRA `(.L_x_89) ;  /* 0x0000000000084947 */ /* 0x010ff60003800000 */
[----:B------:R-:W1:Y:S02]  /*5420*/  SYNCS.PHASECHK.TRANS64.TRYWAIT P1, [R92+URZ+0x80], R7 ;  /* 0x000080075c0075a7 */ /* 0x000e6400080211ff */
[----:B-1----:R-:W-:Y:S05]  /*5430*/  @!P1 BRA `(.L_x_90) ;  /* 0x00000014001c9947 */ /* 0x002fea0003800000 */
.L_x_89:
[----:B------:R-:W-:Y:S05]  /*5440*/  @!P0 BRA `(.L_x_91) ;  /* 0x0000000000408947 */ /* 0x000fea0003800000 */
[----:B------:R-:W4:Y:S01]  /*5450*/  LDCU.64 UR8, c[0x4][0x70] ;  /* 0x01000e00ff0877ac */ /* 0x000f220008000a00 */
[----:B------:R-:W-:Y:S01]  /*5460*/  MOV R3, 0x0 ;  /* 0x0000000000037802 */ /* 0x000fe20000000f00 */
[----:B------:R-:W-:Y:S02]  /*5470*/  HFMA2 R12, -RZ, RZ, 0, 5.9604644775390625e-08 ;  /* 0x00000001ff0c7431 */ /* 0x000fe400000001ff */
[----:B------:R-:W-:Y:S02]  /*5480*/  IMAD.MOV.U32 R8, RZ, RZ, 0x192 ;  /* 0x00000192ff087424 */ /* 0x000fe400078e00ff */
[----:B------:R-:W-:Y:S01]  /*5490*/  IMAD.MOV.U32 R13, RZ, RZ, RZ ;  /* 0x000000ffff0d7224 */ /* 0x000fe200078e00ff */
[----:B------:R-:W1:Y:S01]  /*54a0*/  LDCU.64 UR6, c[0x4][0x78] ;  /* 0x01000f00ff0677ac */ /* 0x000e620008000a00 */
[----:B------:R-:W2:Y:S01]  /*54b0*/  LDC.64 R2, c[0x4][R3] ;  /* 0x0100000003027b82 */ /* 0x000ea20000000a00 */
[----:B------:R-:W5:Y:S01]  /*54c0*/  LDCU.64 UR4, c[0x4][0x10] ;  /* 0x01000200ff0477ac */ /* 0x000f620008000a00 */
[----:B----4-:R-:W-:Y:S01]  /*54d0*/  MOV R5, UR9 ;  /* 0x0000000900057c02 */ /* 0x010fe20008000f00 */
[----:B------:R-:W-:Y:S01]  /*54e0*/  IMAD.U32 R4, RZ, RZ, UR8 ;  /* 0x00000008ff047e24 */ /* 0x000fe2000f8e00ff */
[----:B-1----:R-:W-:Y:S01]  /*54f0*/  MOV R7, UR7 ;  /* 0x0000000700077c02 */ /* 0x002fe20008000f00 */
[----:B------:R-:W-:Y:S01]  /*5500*/  IMAD.U32 R6, RZ, RZ, UR6 ;  /* 0x00000006ff067e24 */ /* 0x000fe2000f8e00ff */
[----:B-----5:R-:W-:Y:S01]  /*5510*/  MOV R11, UR5 ;  /* 0x00000005000b7c02 */ /* 0x020fe20008000f00 */
[----:B------:R-:W-:Y:S02]  /*5520*/  IMAD.U32 R10, RZ, RZ, UR4 ;  /* 0x00000004ff0a7e24 */ /* 0x000fe4000f8e00ff */
[----:B------:R-:W-:Y:S07]  /*5530*/  LEPC R20, `(.L_x_91) ;  /* 0x000000001014794e */ /* 0x000fee0000000000 */
[----:B--23--:R-:W-:Y:S05]  /*5540*/  CALL.ABS.NOINC R2 ;  /* 0x0000000002007343 */ /* 0x00cfea0003c00000 */
.L_x_91:
[----:B------:R-:W-:Y:S01]  /*5550*/  LOP3.LUT P0, RZ, R101, 0x60, RZ, 0xc0, !PT ;  /* 0x0000006065ff7812 */ /* 0x000fe2000780c0ff */
[----:B------:R-:W-:Y:S05]  /*5560*/  WARPSYNC.ALL ;  /* 0x0000000000007948 */ /* 0x000fea0003800000 */
[----:B------:R-:W-:Y:S01]  /*5570*/  R2UR UR4, R32 ;  /* 0x00000000200472ca */ /* 0x000fe200000e0000 */
[----:B------:R-:W-:Y:S01]  /*5580*/  BSSY.RECONVERGENT B0, `(.L_x_92) ;  /* 0x00000a0000007945 */ /* 0x000fe20003800200 */
[-C--:B------:R-:W-:Y:S02]  /*5590*/  F2FP.F16.E4M3.UNPACK_B R50, R56.reuse ;  /* 0x00000038ff32723e */ /* 0x080fe400020006ff */
[----:B------:R-:W-:Y:S02]  /*55a0*/  F2FP.F16.E4M3.UNPACK_B R63, R56.H1 ;  /* 0x00000038ff3f723e */ /* 0x000fe400030006ff */
[-C--:B------:R-:W-:Y:S01]  /*55b0*/  F2FP.F16.E4M3.UNPACK_B R56, R57.reuse ;  /* 0x00000039ff38723e */ /* 0x080fe200020006ff */
[--C-:B------:R-:W-:Y:S01]  /*55c0*/  HADD2.F32 R48, -RZ, R50.reuse.H0_H0 ;  /* 0x20000032ff307230 */ /* 0x100fe20000004100 */
[----:B------:R-:W-:Y:S01]  /*55d0*/  F2FP.F16.E4M3.UNPACK_B R57, R57.H1 ;  /* 0x00000039ff39723e */ /* 0x000fe200030006ff */
[----:B------:R-:W-:Y:S01]  /*55e0*/  HADD2.F32 R50, -RZ, R50.H1_H1 ;  /* 0x30000032ff327230 */ /* 0x000fe20000004100 */
[-C--:B------:R-:W-:Y:S01]  /*55f0*/  F2FP.F16.E4M3.UNPACK_B R66, R52.reuse ;  /* 0x00000034ff42723e */ /* 0x080fe200020006ff */
[--C-:B------:R-:W-:Y:S01]  /*5600*/  HADD2.F32 R51, -RZ, R63.reuse.H0_H0 ;  /* 0x2000003fff337230 */ /* 0x100fe20000004100 */
[----:B------:R-:W-:Y:S01]  /*5610*/  F2FP.F16.E4M3.UNPACK_B R68, R52.H1 ;  /* 0x00000034ff44723e */ /* 0x000fe200030006ff */
[----:B-1----:R-:W-:Y:S01]  /*5620*/  LDTM.16dp32bit_t0_t15.x32 R4, tmem[UR4] ;  /* 0x00000004000479ee */ /* 0x002fe20008a80000 */
[----:B------:R-:W3:Y:S01]  /*5630*/  LDTM.16dp32bit_t16_t31.x32 R4, tmem[UR4+0x20] ;  /* 0x00002004000479ee */ /* 0x000ee20008aa0000 */
[----:B------:R-:W-:Y:S01]  /*5640*/  NOP ;  /* 0x0000000000007918 */ /* 0x000fe20000000000 */
[----:B------:R-:W-:Y:S01]  /*5650*/  R2UR UR5, R92 ;  /* 0x000000005c0572ca */ /* 0x000fe200000e0000 */
[--C-:B------:R-:W-:Y:S01]  /*5660*/  HADD2.F32 R65, -RZ, R66.reuse.H0_H0 ;  /* 0x20000042ff417230 */ /* 0x100fe20000004100 */
[----:B------:R-:W-:Y:S01]  /*5670*/  F2FP.F16.E4M3.UNPACK_B R61, R58 ;  /* 0x0000003aff3d723e */ /* 0x000fe200020006ff */
[----:B------:R-:W-:Y:S01]  /*5680*/  HADD2.F32 R67, -RZ, R66.H1_H1 ;  /* 0x30000042ff437230 */ /* 0x000fe20000004100 */
[-C--:B------:R-:W-:Y:S01]  /*5690*/  F2FP.F16.E4M3.UNPACK_B R70, R53.reuse ;  /* 0x00000035ff46723e */ /* 0x080fe200020006ff */
[----:B------:R-:W-:Y:S01]  /*56a0*/  HADD2.F32 R52, -RZ, R63.H1_H1 ;  /* 0x3000003fff347230 */ /* 0x000fe20000004100 */
[----:B------:R-:W-:Y:S01]  /*56b0*/  F2FP.F16.E4M3.UNPACK_B R72, R53.H1 ;  /* 0x00000035ff48723e */ /* 0x000fe200030006ff */
[----:B------:R-:W-:Y:S01]  /*56c0*/  HADD2.F32 R53, -RZ, R56.H0_H0 ;  /* 0x20000038ff357230 */ /* 0x000fe20000004100 */
[-C--:B------:R-:W-:Y:S01]  /*56d0*/  F2FP.F16.E4M3.UNPACK_B R74, R54.reuse ;  /* 0x00000036ff4a723e */ /* 0x080fe200020006ff */
[----:B------:R-:W-:Y:S01]  /*56e0*/  HADD2.F32 R69, -RZ, R70.H0_H0 ;  /* 0x20000046ff457230 */ /* 0x000fe20000004100 */
[----:B------:R-:W-:Y:S01]  /*56f0*/  F2FP.F16.E4M3.UNPACK_B R76, R54.H1 ;  /* 0x00000036ff4c723e */ /* 0x000fe200030006ff */
[----:B------:R-:W-:Y:S01]  /*5700*/  HADD2.F32 R54, -RZ, R56.H1_H1 ;  /* 0x30000038ff367230 */ /* 0x000fe20000004100 */
[----:B------:R-:W-:Y:S01]  /*5710*/  F2FP.F16.E4M3.UNPACK_B R60, R58.H1 ;  /* 0x0000003aff3c723e */ /* 0x000fe200030006ff */
[----:B------:R-:W-:Y:S01]  /*5720*/  UIADD3 UR5, UPT, UPT, UR5, 0xa0, URZ ;  /* 0x000000a005057890 */ /* 0x000fe2000fffe0ff */
[----:B------:R-:W-:Y:S01]  /*5730*/  HADD2.F32 R58, -RZ, R61.H1_H1 ;  /* 0x3000003dff3a7230 */ /* 0x000fe20000004100 */
[----:B------:R-:W-:Y:S01]  /*5740*/  F2FP.F16.E4M3.UNPACK_B R77, R55 ;  /* 0x00000037ff4d723e */ /* 0x000fe200020006ff */
[----:B------:R-:W-:Y:S01]  /*5750*/  HADD2.F32 R70, -RZ, R70.H1_H1 ;  /* 0x30000046ff467230 */ /* 0x000fe20000004100 */
[----:B------:R-:W-:Y:S01]  /*5760*/  UPRMT UR5, UR37, 0x654, UR5 ;  /* 0x0000065425057896 */ /* 0x000fe20008000005 */
[--C-:B------:R-:W-:Y:S01]  /*5770*/  HADD2.F32 R73, -RZ, R74.reuse.H0_H0 ;  /* 0x2000004aff497230 */ /* 0x100fe20000004100 */
[----:B------:R-:W-:Y:S01]  /*5780*/  F2FP.F16.E4M3.UNPACK_B R62, R59 ;  /* 0x0000003bff3e723e */ /* 0x000fe200020006ff */
[----:B------:R-:W-:Y:S01]  /*5790*/  HADD2.F32 R74, -RZ, R74.H1_H1 ;  /* 0x3000004aff4a7230 */ /* 0x000fe20000004100 */
[----:B------:R-:W-:Y:S01]  /*57a0*/  F2FP.F16.E4M3.UNPACK_B R78, R55.H1 ;  /* 0x00000037ff4e723e */ /* 0x000fe200030006ff */
[C---:B---3--:R-:W-:Y:S01]  /*57b0*/  FMUL R4, R47.reuse, R4 ;  /* 0x000000042f047220 */ /* 0x048fe20000400000 */
[C---:B------:R-:W-:Y:S01]  /*57c0*/  FMUL R5, R47.reuse, R5 ;  /* 0x000000052f057220 */ /* 0x040fe20000400000 */
[C---:B------:R-:W-:Y:S01]  /*57d0*/  FMUL R8, R47.reuse, R8 ;  /* 0x000000082f087220 */ /* 0x040fe20000400000 */
[----:B------:R-:W-:Y:S01]  /*57e0*/  FMUL R9, R47, R9 ;  /* 0x000000092f097220 */ /* 0x000fe20000400000 */
[----:B------:R-:W-:Y:S01]  /*57f0*/  SYNCS.ARRIVE.TRANS64.RED.A1T0 RZ, [UR5], RZ ;  /* 0x000000ffffff79a7 */ /* 0x000fe20008100405 */
[C---:B------:R-:W-:Y:S01]  /*5800*/  FFMA R4, R49.reuse, R48, R4 ;  /* 0x0000003031047223 */ /* 0x040fe20000000004 */
[----:B------:R-:W-:Y:S01]  /*5810*/  FFMA R5, R49, R50, R5 ;  /* 0x0000003231057223 */ /* 0x000fe20000000005 */
[C---:B------:R-:W-:Y:S01]  /*5820*/  FMUL R12, R47.reuse, R12 ;  /* 0x0000000c2f0c7220 */ /* 0x040fe20000400000 */
        /* <DEDUP_REMOVED lines=9> */
[----:B------:R-:W-:Y:S02]  /*58c0*/  HADD2.F32 R48, -RZ, R77.H1_H1 ;  /* 0x3000004dff307230 */ /* 0x000fe40000004100 */
[C---:B------:R-:W-:Y:S01]  /*58d0*/  FMUL R28, R47.reuse, R32 ;  /* 0x000000202f1c7220 */ /* 0x040fe20000400000 */
[C---:B------:R-:W-:Y:S01]  /*58e0*/  FMUL R29, R47.reuse, R33 ;  /* 0x000000212f1d7220 */ /* 0x040fe20000400000 */
[C---:B------:R-:W-:Y:S01]  /*58f0*/  FMUL R6, R47.reuse, R6 ;  /* 0x000000062f067220 */ /* 0x040fe20000400000 */
[C---:B------:R-:W-:Y:S01]  /*5900*/  FMUL R7, R47.reuse, R7 ;  /* 0x000000072f077220 */ /* 0x040fe20000400000 */
[--C-:B------:R-:W-:Y:S02]  /*5910*/  HADD2.F32 R55, -RZ, R57.reuse.H0_H0 ;  /* 0x20000039ff377230 */ /* 0x100fe40000004100 */
[----:B------:R-:W-:Y:S01]  /*5920*/  FMUL R10, R47, R10 ;  /* 0x0000000a2f0a7220 */ /* 0x000fe20000400000 */
[C---:B------:R-:W-:Y:S01]  /*5930*/  FFMA R6, R49.reuse, R51, R6 ;  /* 0x0000003331067223 */ /* 0x040fe20000000006 */
[----:B------:R-:W-:Y:S02]  /*5940*/  HADD2.F32 R56, -RZ, R57.H1_H1 ;  /* 0x30000039ff387230 */ /* 0x000fe40000004100 */
[C---:B------:R-:W-:Y:S01]  /*5950*/  FFMA R7, R49.reuse, R52, R7 ;  /* 0x0000003431077223 */ /* 0x040fe20000000007 */
[C---:B------:R-:W-:Y:S01]  /*5960*/  FFMA R8, R49.reuse, R53, R8 ;  /* 0x0000003531087223 */ /* 0x040fe20000000008 */
[C---:B------:R-:W-:Y:S01]  /*5970*/  FFMA R9, R49.reuse, R54, R9 ;  /* 0x0000003631097223 */ /* 0x040fe20000000009 */
[----:B------:R-:W-:Y:S02]  /*5980*/  HADD2.F32 R57, -RZ, R61.H0_H0 ;  /* 0x2000003dff397230 */ /* 0x000fe40000004100 */
[----:B------:R-:W-:Y:S01]  /*5990*/  FFMA R10, R49, R55, R10 ;  /* 0x00000037310a7223 */ /* 0x000fe2000000000a */
[----:B------:R-:W-:Y:S01]  /*59a0*/  F2FP.SATFINITE.E4M3.F32.PACK_AB_MERGE_C R92, R7, R6, RZ ;  /* 0x00000006075c723e */ /* 0x000fe200048070ff */
[----:B------:R-:W-:Y:S02]  /*59b0*/  HADD2.F32 R61, -RZ, R62.H0_H0 ;  /* 0x2000003eff3d7230 */ /* 0x000fe40000004100 */
[----:B------:R-:W-:Y:S01]  /*59c0*/  FMUL R11, R47, R11 ;  /* 0x0000000b2f0b7220 */ /* 0x000fe20000400000 */
[----:B------:R-:W-:Y:S01]  /*59d0*/  F2FP.F16.E4M3.UNPACK_B R64, R59.H1 ;  /* 0x0000003bff40723e */ /* 0x000fe200030006ff */
[----:B------:R-:W-:Y:S01]  /*59e0*/  HADD2.F32 R59, -RZ, R60.H0_H0 ;  /* 0x2000003cff3b7230 */ /* 0x000fe20000004100 */
[----:B------:R-:W-:Y:S01]  /*59f0*/  F2FP.SATFINITE.E4M3.F32.PACK_AB_MERGE_C R92, R5, R4, R92 ;  /* 0x00000004055c723e */ /* 0x000fe2000480705c */
[C---:B------:R-:W-:Y:S01]  /*5a00*/  FFMA R11, R49.reuse, R56, R11 ;  /* 0x00000038310b7223 */ /* 0x040fe2000000000b */
[C---:B------:R-:W-:Y:S01]  /*5a10*/  FFMA R12, R49.reuse, R57, R12 ;  /* 0x00000039310c7223 */ /* 0x040fe2000000000c */
[----:B------:R-:W-:Y:S01]  /*5a20*/  FFMA R13, R49, R58, R13 ;  /* 0x0000003a310d7223 */ /* 0x000fe2000000000d */
[----:B------:R-:W-:Y:S02]  /*5a30*/  HADD2.F32 R62, -RZ, R62.H1_H1 ;  /* 0x3000003eff3e7230 */ /* 0x000fe40000004100 */
[----:B------:R-:W-:Y:S01]  /*5a40*/  FMUL R14, R47, R14 ;  /* 0x0000000e2f0e7220 */ /* 0x000fe20000400000 */
[----:B------:R-:W-:Y:S01]  /*5a50*/  HADD2.F32 R60, -RZ, R60.H1_H1 ;  /* 0x3000003cff3c7230 */ /* 0x000fe20000004100 */
[----:B------:R-:W-:Y:S01]  /*5a60*/  F2FP.SATFINITE.E4M3.F32.PACK_AB_MERGE_C R93, R11, R10, RZ ;  /* 0x0000000a0b5d723e */ /* 0x000fe200048070ff */
[----:B------:R-:W-:Y:S02]  /*5a70*/  HADD2.F32 R51, -RZ, R77.H0_H0 ;  /* 0x2000004dff337230 */ /* 0x000fe40000004100 */
[----:B------:R-:W-:Y:S01]  /*5a80*/  FFMA R14, R49, R59, R14 ;  /* 0x0000003b310e7223 */ /* 0x000fe2000000000e */
[----:B------:R-:W-:Y:S01]  /*5a90*/  FMUL R15, R47, R15 ;  /* 0x0000000f2f0f7220 */ /* 0x000fe20000400000 */
[--C-:B------:R-:W-:Y:S01]  /*5aa0*/  HADD2.F32 R63, -RZ, R64.reuse.H0_H0 ;  /* 0x20000040ff3f7230 */ /* 0x100fe20000004100 */
[----:B------:R-:W-:Y:S01]  /*5ab0*/  F2FP.SATFINITE.E4M3.F32.PACK_AB_MERGE_C R93, R9, R8, R93 ;  /* 0x00000008095d723e */ /* 0x000fe2000480705d */
[----:B------:R-:W-:Y:S02]  /*5ac0*/  HADD2.F32 R64, -RZ, R64.H1_H1 ;  /* 0x30000040ff407230 */ /* 0x000fe40000004100 */
[C---:B------:R-:W-:Y:S01]  /*5ad0*/  FFMA R15, R49.reuse, R60, R15 ;  /* 0x0000003c310f7223 */ /* 0x040fe2000000000f */
[C---:B------:R-:W-:Y:S01]  /*5ae0*/  FFMA R16, R49.reuse, R61, R16 ;  /* 0x0000003d31107223 */ /* 0x040fe20000000010 */
[----:B------:R-:W-:Y:S01]  /*5af0*/  FFMA R17, R49, R62, R17 ;  /* 0x0000003e31117223 */ /* 0x000fe20000000011 */
[C---:B------:R-:W-:Y:S01]  /*5b00*/  FMUL R18, R47.reuse, R18 ;  /* 0x000000122f127220 */ /* 0x040fe20000400000 */
[C---:B------:R-:W-:Y:S01]  /*5b10*/  FMUL R19, R47.reuse, R19 ;  /* 0x000000132f137220 */ /* 0x040fe20000400000 */
[--C-:B------:R-:W-:Y:S02]  /*5b20*/  HADD2.F32 R66, -RZ, R68.reuse.H0_H0 ;  /* 0x20000044ff427230 */ /* 0x100fe40000004100 */
[----:B------:R-:W-:Y:S01]  /*5b30*/  FMUL R3, R47, R22 ;  /* 0x000000162f037220 */ /* 0x000fe20000400000 */
[C---:B------:R-:W-:Y:S01]  /*5b40*/  FFMA R18, R49.reuse, R63, R18 ;  /* 0x0000003f31127223 */ /* 0x040fe20000000012 */
[----:B------:R-:W-:Y:S02]  /*5b50*/  HADD2.F32 R68, -RZ, R68.H1_H1 ;  /* 0x30000044ff447230 */ /* 0x000fe40000004100 */
[----:B------:R-:W-:Y:S01]  /*5b60*/  FFMA R19, R49, R64, R19 ;  /* 0x0000004031137223 */ /* 0x000fe20000000013 */
[----:B------:R-:W-:Y:S01]  /*5b70*/  FMUL R23, R47, R23 ;  /* 0x000000172f177220 */ /* 0x000fe20000400000 */
[C---:B------:R-:W-:Y:S01]  /*5b80*/  FFMA R0, R49.reuse, R65, R0 ;  /* 0x0000004131007223 */ /* 0x040fe20000000000 */
[C---:B------:R-:W-:Y:S01]  /*5b90*/  FFMA R2, R49.reuse, R67, R2 ;  /* 0x0000004331027223 */ /* 0x040fe20000000002 */
[--C-:B------:R-:W-:Y:S02]  /*5ba0*/  HADD2.F32 R71, -RZ, R72.reuse.H0_H0 ;  /* 0x20000048ff477230 */ /* 0x100fe40000004100 */
[----:B------:R-:W-:Y:S01]  /*5bb0*/  FFMA R3, R49, R66, R3 ;  /* 0x0000004231037223 */ /* 0x000fe20000000003 */
[----:B------:R-:W-:Y:S02]  /*5bc0*/  HADD2.F32 R72, -RZ, R72.H1_H1 ;  /* 0x30000048ff487230 */ /* 0x000fe40000004100 */
[----:B------:R-:W-:Y:S01]  /*5bd0*/  FMUL R22, R47, R26 ;  /* 0x0000001a2f167220 */ /* 0x000fe20000400000 */
        /* <DEDUP_REMOVED lines=18> */
[----:B------:R-:W-:Y:S01]  /*5d00*/  F2FP.SATFINITE.E4M3.F32.PACK_AB_MERGE_C R94, R15, R14, RZ ;  /* 0x0000000e0f5e723e */ /* 0x000fe200048070ff */
[----:B------:R-:W-:Y:S01]  /*5d10*/  FFMA R28, R49, R51, R28 ;  /* 0x00000033311c7223 */ /* 0x000fe2000000001c */
[----:B------:R-:W-:Y:S01]  /*5d20*/  F2FP.SATFINITE.E4M3.F32.PACK_AB_MERGE_C R95, R19, R18, RZ ;  /* 0x00000012135f723e */ /* 0x000fe200048070ff */
[C---:B------:R-:W-:Y:S01]  /*5d30*/  FFMA R29, R49.reuse, R48, R29 ;  /* 0x00000030311d7223 */ /* 0x040fe2000000001d */
[C---:B------:R-:W-:Y:S01]  /*5d40*/  FFMA R30, R49.reuse, R77, R30 ;  /* 0x0000004d311e7223 */ /* 0x040fe2000000001e */
[----:B------:R-:W-:Y:S01]  /*5d50*/  FFMA R35, R49, R50, R35 ;  /* 0x0000003231237223 */ /* 0x000fe20000000023 */
[----:B------:R-:W-:Y:S02]  /*5d60*/  F2FP.SATFINITE.E4M3.F32.PACK_AB_MERGE_C R94, R13, R12, R94 ;  /* 0x0000000c0d5e723e */ /* 0x000fe4000480705e */
[----:B------:R-:W-:Y:S02]  /*5d70*/  F2FP.SATFINITE.E4M3.F32.PACK_AB_MERGE_C R95, R17, R16, R95 ;  /* 0x00000010115f723e */ /* 0x000fe4000480705f */
[----:B------:R-:W-:Y:S02]  /*5d80*/  F2FP.SATFINITE.E4M3.F32.PACK_AB_MERGE_C R113, R23, R3, RZ ;  /* 0x000000031771723e */ /* 0x000fe400048070ff */
[----:B------:R-:W-:Y:S01]  /*5d90*/  F2FP.SATFINITE.E4M3.F32.PACK_AB_MERGE_C R114, R27, R22, RZ ;  /* 0x000000161b72723e */ /* 0x000fe200048070ff */
[----:B------:R1:W-:Y:S01]  /*5da0*/  STS.128 [R103+UR43+0x1200], R92 ;  /* 0x0012005c67007988 */ /* 0x0003e20008000c2b */
[----:B------:R-:W-:Y:S02]  /*5db0*/  F2FP.SATFINITE.E4M3.F32.PACK_AB_MERGE_C R116, R31, R26, RZ ;  /* 0x0000001a1f74723e */ /* 0x000fe400048070ff */
[----:B------:R-:W-:Y:S02]  /*5dc0*/  F2FP.SATFINITE.E4M3.F32.PACK_AB_MERGE_C R117, R35, R30, RZ ;  /* 0x0000001e2375723e */ /* 0x000fe400048070ff */
[----:B------:R-:W-:Y:S02]  /*5dd0*/  F2FP.SATFINITE.E4M3.F32.PACK_AB_MERGE_C R112, R2, R0, R113 ;  /* 0x000000000270723e */ /* 0x000fe40004807071 */
[----:B------:R-:W-:Y:S02]  /*5de0*/  F2FP.SATFINITE.E4M3.F32.PACK_AB_MERGE_C R113, R21, R20, R114 ;  /* 0x000000141571723e */ /* 0x000fe40004807072 */
[----:B------:R-:W-:Y:S02]  /*5df0*/  F2FP.SATFINITE.E4M3.F32.PACK_AB_MERGE_C R114, R25, R24, R116 ;  /* 0x000000181972723e */ /* 0x000fe40004807074 */
[----:B------:R-:W-:Y:S02]  /*5e00*/  F2FP.SATFINITE.E4M3.F32.PACK_AB_MERGE_C R115, R29, R28, R117 ;  /* 0x0000001c1d73723e */ /* 0x000fe40004807075 */
[----:B------:R-:W-:Y:S03]  /*5e10*/  IADD3 R116, PT, PT, R44, 0x1, RZ ;  /* 0x000000012c747810 */ /* 0x000fe60007ffe0ff */
[----:B------:R1:W-:Y:S01]  /*5e20*/  STS.128 [R102+0x1010], R112 ;  /* 0x0010107066007388 */ /* 0x0003e20000000c00 */
[----:B------:R-:W-:Y:S01]  /*5e30*/  @!PT LDS RZ, [RZ] ;  /* 0x00000000fffff984 */ /* 0x000fe20000000800 */
[----:B------:R-:W-:Y:S01]  /*5e40*/  @!PT LDS RZ, [RZ] ;  /* 0x00000000fffff984 */ /* 0x000fe20000000800 */
[----:B------:R-:W-:Y:S01]  /*5e50*/  @!PT LDS RZ, [RZ] ;  /* 0x00000000fffff984 */ /* 0x000fe20000000800 */
[----:B------:R-:W-:Y:S01]  /*5e60*/  @!PT LDS RZ, [RZ] ;  /* 0x00000000fffff984 */ /* 0x000fe20000000800 */
[----:B------:R3:W-:Y:S07]  /*5e70*/  MEMBAR.ALL.CTA ;  /* 0x0000000000007992 */ /* 0x0007ee0000008000 */
[----:B---3--:R-:W3:Y:S02]  /*5e80*/  FENCE.VIEW.ASYNC.S ;  /* 0x00000000000073c6 */ /* 0x008ee40000000000 */
[----:B---3--:R-:W-:Y:S06]  /*5e90*/  BAR.SYNC.DEFER_BLOCKING 0x1, 0x80 ;  /* 0x0042000000007b1d */ /* 0x008fec0000010000 */
[----:B------:R-:W-:Y:S05]  /*5ea0*/  @P0 BRA `(.L_x_93) ;  /* 0x0000000000340947 */ /* 0x000fea0003800000 */
[----:B------:R-:W-:Y:S01]  /*5eb0*/  UIADD3 UR12, UPT, UPT, UR43, 0x1200, URZ ;  /* 0x000012002b0c7890 */ /* 0x000fe2000fffe0ff */
[----:B------:R-:W-:Y:S01]  /*5ec0*/  R2UR UR9, R91 ;  /* 0x000000005b0972ca */ /* 0x000fe200000e0000 */
[----:B------:R-:W-:Y:S01]  /*5ed0*/  UIADD3 UR10, UP0, UPT, UR46, 0x680, URZ ;  /* 0x000006802e0a7890 */ /* 0x000fe2000ff1e0ff */
[----:B------:R-:W-:Y:S01]  /*5ee0*/  R2UR UR8, R97 ;  /* 0x00000000610872ca */ /* 0x000fe200000e0000 */
[----:B------:R-:W-:Y:S02]  /*5ef0*/  UMOV UR7, UR36 ;  /* 0x0000002400077c82 */ /* 0x000fe40008000000 */
[----:B------:R-:W-:Y:S01]  /*5f00*/  IMAD.U32 R109, RZ, RZ, UR12 ;  /* 0x0000000cff6d7e24 */ /* 0x000fe2000f8e00ff */
[----:B------:R-:W-:Y:S04]  /*5f10*/  UIADD3.X UR11, UPT, UPT, URZ, UR47, URZ, UP0, !UPT ;  /* 0x0000002fff0b7290 */ /* 0x000fe800087fe4ff */
[----:B------:R-:W-:Y:S03]  /*5f20*/  R2UR UR4, R109 ;  /* 0x000000006d0472ca */ /* 0x000fe600000e0000 */
[----:B------:R-:W-:Y:S02]  /*5f30*/  USHF.L.U32 UR5, UR9, 0x6, URZ ;  /* 0x0000000609057899 */ /* 0x000fe400080006ff */
[----:B------:R-:W-:Y:S09]  /*5f40*/  USHF.L.U32 UR6, UR8, 0x6, URZ ;  /* 0x0000000608067899 */ /* 0x000ff200080006ff */
[----:B------:R3:W-:Y:S01]  /*5f50*/  UTMASTG.3D [UR4], [UR10] ;  /* 0x000000040a0073b5 */ /* 0x0007e20008010000 */
[----:B------:R0:W-:Y:S01]  /*5f60*/  UTMACMDFLUSH ;  /* 0x00000000000079b7 */ /* 0x0001e20000000000 */
[----:B---3--:R-:W-:Y:S04]  /*5f70*/  DEPBAR.LE SB0, 0x0 ;  /* 0x000080000000791a */ /* 0x008fe80000000000 */
.L_x_93:
[----:B------:R-:W-:Y:S05]  /*5f80*/  BSYNC.RECONVERGENT B0 ;  /* 0x0000000000007941 */ /* 0x000fea0003800200 */
.L_x_92:
[----:B------:R-:W-:Y:S01]  /*5f90*/  BAR.SYNC.DEFER_BLOCKING 0x1, 0x80 ;  /* 0x0042000000007b1d */ /* 0x000fe20000010000 */
[----:B------:R-:W-:Y:S01]  /*5fa0*/  ISETP.NE.AND P2, PT, R110, RZ, PT ;  /* 0x000000ff6e00720c */ /* 0x000fe20003f45270 */
[----:B------:R-:W-:Y:S01]  /*5fb0*/  IMAD.IADD R91, R43, 0x1, R79 ;  /* 0x000000012b5b7824 */ /* 0x000fe200078e024f */
[----:B------:R-:W-:Y:S01]  /*5fc0*/  ISETP.NE.AND P0, PT, R111, 0x2, PT ;  /* 0x000000026f00780c */ /* 0x000fe20003f05270 */
[----:B------:R-:W-:Y:S01]  /*5fd0*/  IMAD.IADD R97, R45, 0x1, R90 ;  /* 0x000000012d617824 */ /* 0x000fe200078e025a */
[----:B------:R-:W-:Y:S02]  /*5fe0*/  ISETP.NE.AND P1, PT, R116, 0x4, PT ;  /* 0x000000047400780c */ /* 0x000fe40003f25270 */
[----:B------:R-:W-:Y:S02]  /*5ff0*/  SEL R0, RZ, 0x1, P0 ;  /* 0x00000001ff007807 */ /* 0x000fe40000000000 */
[----:B------:R-:W-:Y:S02]  /*6000*/  SEL R3, RZ, 0x1, P1 ;  /* 0x00000001ff037807 */ /* 0x000fe40000800000 */
[----:B------:R-:W-:Y:S02]  /*6010*/  LOP3.LUT R107, R107, R0, RZ, 0x3c, !PT ;  /* 0x000000006b6b7212 */ /* 0x000fe400078e3cff */
[----:B------:R-:W-:Y:S02]  /*6020*/  LOP3.LUT R108, R108, R3, RZ, 0x3c, !PT ;  /* 0x000000036c6c7212 */ /* 0x000fe400078e3cff */
[----:B------:R-:W-:Y:S02]  /*6030*/  @P2 R2UR UR36, R105 ;  /* 0x00000000692422ca */ /* 0x000fe400000e0000 */
[----:B------:R-:W-:Y:S02]  /*6040*/  SEL R111, R111, RZ, P0 ;  /* 0x000000ff6f6f7207 */ /* 0x000fe40000000000 */
[----:B------:R-:W-:Y:S01]  /*6050*/  SEL R44, R116, RZ, P1 ;  /* 0x000000ff742c7207 */ /* 0x000fe20000800000 */
[----:B------:R-:W-:Y:S10]  /*6060*/  @P2 BRA `(.L_x_94) ;  /* 0xffffffe400842947 */ /* 0x000ff4000383ffff */
[----:B------:R-:W-:Y:S05]  /*6070*/  EXIT ;  /* 0x000000000000794d */ /* 0x000fea0003800000 */
.L_x_19:
[----:B--2---:R2:W1:Y:S02]  /*6080*/  SYNCS.PHASECHK.TRANS64.TRYWAIT P0, [R3+URZ+0xd0], R2 ;  /* 0x0000d002030075a7 */ /* 0x00446400080011ff */
[----:B-1----:R-:W-:Y:S05]  /*6090*/  @!P0 NANOSLEEP.SYNCS 0x989680 ;  /* 0x009896800000895d */ /* 0x002fea0003900000 */
[----:B------:R-:W1:Y:S02]  /*60a0*/  @!P0 SYNCS.PHASECHK.TRANS64 P0, [R3+URZ+0xd0], R2 ;  /* 0x0000d002030085a7 */ /* 0x000e6400080010ff */
[----:B-1----:R-:W-:Y:S05]  /*60b0*/  @!P0 BRA `(.L_x_19) ;  /* 0xfffffffc00f08947 */ /* 0x002fea000383ffff */
[----:B------:R-:W-:Y:S05]  /*60c0*/  BRA `(.L_x_95) ;  /* 0xffffffb4002c7947 */ /* 0x000fea000383ffff */
.L_x_22:
[----:B-1----:R-:W-:-:S07]  /*60d0*/  MOV R2, UR33 ;  /* 0x0000002100027c02 */ /* 0x002fce0008000f00 */
.L_x_96:
[----:B-1----:R1:W2:Y:S02]  /*60e0*/  SYNCS.PHASECHK.TRANS64.TRYWAIT P0, [R2+URZ+0x20], R5 ;  /* 0x00002005020075a7 */ /* 0x0022a400080011ff */
[----:B--2---:R-:W-:Y:S05]  /*60f0*/  @!P0 NANOSLEEP.SYNCS 0x989680 ;  /* 0x009896800000895d */ /* 0x004fea0003900000 */
[----:B------:R-:W2:Y:S02]  /*6100*/  @!P0 SYNCS.PHASECHK.TRANS64 P0, [R2+URZ+0x20], R5 ;  /* 0x00002005020085a7 */ /* 0x000ea400080010ff */
[----:B--2---:R-:W-:Y:S05]  /*6110*/  @!P0 BRA `(.L_x_96) ;  /* 0xfffffffc00f08947 */ /* 0x004fea000383ffff */
[----:B------:R-:W-:Y:S05]  /*6120*/  BRA `(.L_x_21) ;  /* 0xffffffb4007c7947 */ /* 0x000fea000383ffff */
.L_x_28:
[----:B-1----:R-:W-:-:S07]  /*6130*/  MOV R2, UR17 ;  /* 0x0000001100027c02 */ /* 0x002fce0008000f00 */
.L_x_97:
[----:B-1----:R1:W2:Y:S02]  /*6140*/  SYNCS.PHASECHK.TRANS64.TRYWAIT P0, [R2+URZ+0x20], R5 ;  /* 0x00002005020075a7 */ /* 0x0022a400080011ff */
[----:B--2---:R-:W-:Y:S05]  /*6150*/  @!P0 NANOSLEEP.SYNCS 0x989680 ;  /* 0x009896800000895d */ /* 0x004fea0003900000 */
[----:B------:R-:W2:Y:S02]  /*6160*/  @!P0 SYNCS.PHASECHK.TRANS64 P0, [R2+URZ+0x20], R5 ;  /* 0x00002005020085a7 */ /* 0x000ea400080010ff */
[----:B--2---:R-:W-:Y:S05]  /*6170*/  @!P0 BRA `(.L_x_97) ;  /* 0xfffffffc00f08947 */ /* 0x004fea000383ffff */
[----:B------:R-:W-:Y:S05]  /*6180*/  BRA `(.L_x_27) ;  /* 0xffffffb800207947 */ /* 0x000fea000383ffff */
.L_x_32:
[----:B-1----:R1:W2:Y:S02]  /*6190*/  SYNCS.PHASECHK.TRANS64.TRYWAIT P0, [R2+URZ+0x60], R3 ;  /* 0x00006003020075a7 */ /* 0x0022a400080011ff */
[----:B--2---:R-:W-:Y:S05]  /*61a0*/  @!P0 NANOSLEEP.SYNCS 0x989680 ;  /* 0x009896800000895d */ /* 0x004fea0003900000 */
[----:B------:R-:W2:Y:S02]  /*61b0*/  @!P0 SYNCS.PHASECHK.TRANS64 P0, [R2+URZ+0x60], R3 ;  /* 0x00006003020085a7 */ /* 0x000ea400080010ff */
[----:B--2---:R-:W-:Y:S05]  /*61c0*/  @!P0 BRA `(.L_x_32) ;  /* 0xfffffffc00f08947 */ /* 0x004fea000383ffff */
[----:B------:R-:W-:Y:S05]  /*61d0*/  BRA `(.L_x_98) ;  /* 0xffffffb800ac7947 */ /* 0x000fea000383ffff */
.L_x_36:
[----:B----4-:R-:W-:-:S07]  /*61e0*/  MOV R0, UR5 ;  /* 0x0000000500007c02 */ /* 0x010fce0008000f00 */
.L_x_99:
[----:B-1----:R1:W2:Y:S02]  /*61f0*/  SYNCS.PHASECHK.TRANS64.TRYWAIT P0, [R0+URZ], R3 ;  /* 0x00000003000075a7 */ /* 0x0022a400080011ff */
[----:B--2---:R-:W-:Y:S05]  /*6200*/  @!P0 NANOSLEEP.SYNCS 0x989680 ;  /* 0x009896800000895d */ /* 0x004fea0003900000 */
[----:B------:R-:W2:Y:S02]  /*6210*/  @!P0 SYNCS.PHASECHK.TRANS64 P0, [R0+URZ], R3 ;  /* 0x00000003000085a7 */ /* 0x000ea400080010ff */
[----:B--2---:R-:W-:Y:S05]  /*6220*/  @!P0 BRA `(.L_x_99) ;  /* 0xfffffffc00f08947 */ /* 0x004fea000383ffff */
[----:B------:R-:W-:Y:S05]  /*6230*/  BRA `(.L_x_100) ;  /* 0xffffffc0001c7947 */ /* 0x000fea000383ffff */
.L_x_37:
[----:B----4-:R-:W-:-:S07]  /*6240*/  MOV R0, UR5 ;  /* 0x0000000500007c02 */ /* 0x010fce0008000f00 */
.L_x_101:
[----:B-1----:R1:W2:Y:S02]  /*6250*/  SYNCS.PHASECHK.TRANS64.TRYWAIT P0, [R0+URZ], R3 ;  /* 0x00000003000075a7 */ /* 0x0022a400080011ff */
[----:B--2---:R-:W-:Y:S05]  /*6260*/  @!P0 NANOSLEEP.SYNCS 0x989680 ;  /* 0x009896800000895d */ /* 0x004fea0003900000 */
[----:B------:R-:W2:Y:S02]  /*6270*/  @!P0 SYNCS.PHASECHK.TRANS64 P0, [R0+URZ], R3 ;  /* 0x00000003000085a7 */ /* 0x000ea400080010ff */
[----:B--2---:R-:W-:Y:S05]  /*6280*/  @!P0 BRA `(.L_x_101) ;  /* 0xfffffffc00f08947 */ /* 0x004fea000383ffff */
[----:B------:R-:W-:Y:S05]  /*6290*/  BRA `(.L_x_102) ;  /* 0xffffffc000287947 */ /* 0x000fea000383ffff */
.L_x_38:
[----:B----4-:R-:W-:-:S07]  /*62a0*/  MOV R0, UR5 ;  /* 0x0000000500007c02 */ /* 0x010fce0008000f00 */
.L_x_103:
[----:B-1----:R1:W2:Y:S02]  /*62b0*/  SYNCS.PHASECHK.TRANS64.TRYWAIT P0, [R0+URZ], R3 ;  /* 0x00000003000075a7 */ /* 0x0022a400080011ff */
[----:B--2---:R-:W-:Y:S05]  /*62c0*/  @!P0 NANOSLEEP.SYNCS 0x989680 ;  /* 0x009896800000895d */ /* 0x004fea0003900000 */
[----:B------:R-:W2:Y:S02]  /*62d0*/  @!P0 SYNCS.PHASECHK.TRANS64 P0, [R0+URZ], R3 ;  /* 0x00000003000085a7 */ /* 0x000ea400080010ff */
[----:B--2---:R-:W-:Y:S05]  /*62e0*/  @!P0 BRA `(.L_x_103) ;  /* 0xfffffffc00f08947 */ /* 0x004fea000383ffff */
[----:B------:R-:W-:Y:S05]  /*62f0*/  BRA `(.L_x_104) ;  /* 0xffffffc000347947 */ /* 0x000fea000383ffff */
.L_x_41:
[----:B-1----:R1:W2:Y:S02]  /*6300*/  SYNCS.PHASECHK.TRANS64.TRYWAIT P0, [R0+URZ+0xc0], R5 ;  /* 0x0000c005000075a7 */ /* 0x0022a400080011ff */
[----:B--2---:R-:W-:Y:S05]  /*6310*/  @!P0 NANOSLEEP.SYNCS 0x989680 ;  /* 0x009896800000895d */ /* 0x004fea0003900000 */
[----:B------:R-:W2:Y:S02]  /*6320*/  @!P0 SYNCS.PHASECHK.TRANS64 P0, [R0+URZ+0xc0], R5 ;  /* 0x0000c005000085a7 */ /* 0x000ea400080010ff */
[----:B--2---:R-:W-:Y:S05]  /*6330*/  @!P0 BRA `(.L_x_41) ;  /* 0xfffffffc00f08947 */ /* 0x004fea000383ffff */
[----:B------:R-:W-:Y:S05]  /*6340*/  BRA `(.L_x_105) ;  /* 0xffffffc000907947 */ /* 0x000fea000383ffff */
.L_x_42:
[----:B------:R-:W-:-:S07]  /*6350*/  MOV R0, UR5 ;  /* 0x0000000500007c02 */ /* 0x000fce0008000f00 */
.L_x_106:
[----:B-1----:R1:W2:Y:S02]  /*6360*/  SYNCS.PHASECHK.TRANS64.TRYWAIT P0, [R0+URZ+0x70], R5 ;  /* 0x00007005000075a7 */ /* 0x0022a400080011ff */
[----:B--2---:R-:W-:Y:S05]  /*6370*/  @!P0 NANOSLEEP.SYNCS 0x989680 ;  /* 0x009896800000895d */ /* 0x004fea0003900000 */
[----:B------:R-:W2:Y:S02]  /*6380*/  @!P0 SYNCS.PHASECHK.TRANS64 P0, [R0+URZ+0x70], R5 ;  /* 0x00007005000085a7 */ /* 0x000ea400080010ff */
[----:B--2---:R-:W-:Y:S05]  /*6390*/  @!P0 BRA `(.L_x_106) ;  /* 0xfffffffc00f08947 */ /* 0x004fea000383ffff */
[----:B------:R-:W-:Y:S05]  /*63a0*/  BRA `(.L_x_107) ;  /* 0xffffffc000a07947 */ /* 0x000fea000383ffff */
.L_x_43:
[----:B-1----:R1:W2:Y:S02]  /*63b0*/  SYNCS.PHASECHK.TRANS64.TRYWAIT P1, [R0+URZ+0x60], R5 ;  /* 0x00006005000075a7 */ /* 0x0022a400080211ff */
[----:B--2---:R-:W-:Y:S05]  /*63c0*/  @!P1 NANOSLEEP.SYNCS 0x989680 ;  /* 0x009896800000995d */ /* 0x004fea0003900000 */
[----:B------:R-:W2:Y:S02]  /*63d0*/  @!P1 SYNCS.PHASECHK.TRANS64 P1, [R0+URZ+0x60], R5 ;  /* 0x00006005000095a7 */ /* 0x000ea400080210ff */
[----:B--2---:R-:W-:Y:S05]  /*63e0*/  @!P1 BRA `(.L_x_43) ;  /* 0xfffffffc00f09947 */ /* 0x004fea000383ffff */
[----:B------:R-:W-:Y:S05]  /*63f0*/  BRA `(.L_x_108) ;  /* 0xffffffc000d07947 */ /* 0x000fea000383ffff */
.L_x_46:
[----:B------:R-:W-:-:S07]  /*6400*/  MOV R0, UR5 ;  /* 0x0000000500007c02 */ /* 0x000fce0008000f00 */
.L_x_109:
[----:B-1----:R1:W2:Y:S02]  /*6410*/  SYNCS.PHASECHK.TRANS64.TRYWAIT P0, [R0+URZ+0x70], R3 ;  /* 0x00007003000075a7 */ /* 0x0022a400080011ff */
[----:B--2---:R-:W-:Y:S05]  /*6420*/  @!P0 NANOSLEEP.SYNCS 0x989680 ;  /* 0x009896800000895d */ /* 0x004fea0003900000 */
[----:B------:R-:W2:Y:S02]  /*6430*/  @!P0 SYNCS.PHASECHK.TRANS64 P0, [R0+URZ+0x70], R3 ;  /* 0x00007003000085a7 */ /* 0x000ea400080010ff */
[----:B--2---:R-:W-:Y:S05]  /*6440*/  @!P0 BRA `(.L_x_109) ;  /* 0xfffffffc00f08947 */ /* 0x004fea000383ffff */
[----:B------:R-:W-:Y:S05]  /*6450*/  BRA `(.L_x_45) ;  /* 0xffffffc400247947 */ /* 0x000fea000383ffff */
.L_x_53:
[----:B-1----:R1:W2:Y:S02]  /*6460*/  SYNCS.PHASECHK.TRANS64.TRYWAIT P1, [R0+URZ+0x60], R5 ;  /* 0x00006005000075a7 */ /* 0x0022a400080211ff */
[----:B--2---:R-:W-:Y:S05]  /*6470*/  @!P1 NANOSLEEP.SYNCS 0x989680 ;  /* 0x009896800000995d */ /* 0x004fea0003900000 */
[----:B------:R-:W2:Y:S02]  /*6480*/  @!P1 SYNCS.PHASECHK.TRANS64 P1, [R0+URZ+0x60], R5 ;  /* 0x00006005000095a7 */ /* 0x000ea400080210ff */
[----:B--2---:R-:W-:Y:S05]  /*6490*/  @!P1 BRA `(.L_x_53) ;  /* 0xfffffffc00f09947 */ /* 0x004fea000383ffff */
[----:B------:R-:W-:Y:S05]  /*64a0*/  BRA `(.L_x_110) ;  /* 0xffffffc800847947 */ /* 0x000fea000383ffff */
.L_x_54:
[----:B------:R-:W-:-:S07]  /*64b0*/  MOV R3, UR8 ;  /* 0x0000000800037c02 */ /* 0x000fce0008000f00 */
.L_x_111:
[----:B-1----:R1:W2:Y:S02]  /*64c0*/  SYNCS.PHASECHK.TRANS64.TRYWAIT P0, [R3+URZ+0xa0], R0 ;  /* 0x0000a000030075a7 */ /* 0x0022a400080011ff */
[----:B--2---:R-:W-:Y:S05]  /*64d0*/  @!P0 NANOSLEEP.SYNCS 0x989680 ;  /* 0x009896800000895d */ /* 0x004fea0003900000 */
[----:B------:R-:W2:Y:S02]  /*64e0*/  @!P0 SYNCS.PHASECHK.TRANS64 P0, [R3+URZ+0xa0], R0 ;  /* 0x0000a000030085a7 */ /* 0x000ea400080010ff */
[----:B--2---:R-:W-:Y:S05]  /*64f0*/  @!P0 BRA `(.L_x_111) ;  /* 0xfffffffc00f08947 */ /* 0x004fea000383ffff */
[----:B------:R-:W-:Y:S05]  /*6500*/  BRA `(.L_x_112) ;  /* 0xffffffc800d47947 */ /* 0x000fea000383ffff */
.L_x_57:
[----:B------:R-:W-:Y:S07]  /*6510*/  MOV R0, UR7 ;  /* 0x0000000700007c02 */ /* 0x000fee0008000f00 */
.L_x_113:
[----:B-1----:R1:W2:Y:S02]  /*6520*/  SYNCS.PHASECHK.TRANS64.TRYWAIT P0, [R0+URZ], R3 ;  /* 0x00000003000075a7 */ /* 0x0022a400080011ff */
[----:B--2---:R-:W-:Y:S05]  /*6530*/  @!P0 NANOSLEEP.SYNCS 0x989680 ;  /* 0x009896800000895d */ /* 0x004fea0003900000 */
[----:B------:R-:W2:Y:S02]  /*6540*/  @!P0 SYNCS.PHASECHK.TRANS64 P0, [R0+URZ], R3 ;  /* 0x00000003000085a7 */ /* 0x000ea400080010ff */
[----:B--2---:R-:W-:Y:S05]  /*6550*/  @!P0 BRA `(.L_x_113) ;  /* 0xfffffffc00f08947 */ /* 0x004fea000383ffff */
[----:B------:R-:W-:Y:S05]  /*6560*/  BRA `(.L_x_56) ;  /* 0xffffffc800f07947 */ /* 0x000fea000383ffff */
.L_x_60:
[----:B------:R-:W-:-:S07]  /*6570*/  MOV R0, UR5 ;  /* 0x0000000500007c02 */ /* 0x000fce0008000f00 */
.L_x_114:
[----:B--2---:R2:W3:Y:S02]  /*6580*/  SYNCS.PHASECHK.TRANS64.TRYWAIT P0, [R0+URZ], R3 ;  /* 0x00000003000075a7 */ /* 0x0044e400080011ff */
[----:B---3--:R-:W-:Y:S05]  /*6590*/  @!P0 NANOSLEEP.SYNCS 0x989680 ;  /* 0x009896800000895d */ /* 0x008fea0003900000 */
[----:B------:R-:W3:Y:S02]  /*65a0*/  @!P0 SYNCS.PHASECHK.TRANS64 P0, [R0+URZ], R3 ;  /* 0x00000003000085a7 */ /* 0x000ee400080010ff */
[----:B---3--:R-:W-:Y:S05]  /*65b0*/  @!P0 BRA `(.L_x_114) ;  /* 0xfffffffc00f08947 */ /* 0x008fea000383ffff */
[----:B------:R-:W-:Y:S05]  /*65c0*/  BRA `(.L_x_115) ;  /* 0xffffffcc00a47947 */ /* 0x000fea000383ffff */
.L_x_61:
[----:B------:R-:W-:-:S07]  /*65d0*/  MOV R0, UR5 ;  /* 0x0000000500007c02 */ /* 0x000fce0008000f00 */
.L_x_116:
[----:B-1----:R1:W2:Y:S02]  /*65e0*/  SYNCS.PHASECHK.TRANS64.TRYWAIT P0, [R0+URZ], R3 ;  /* 0x00000003000075a7 */ /* 0x0022a400080011ff */
[----:B--2---:R-:W-:Y:S05]  /*65f0*/  @!P0 NANOSLEEP.SYNCS 0x989680 ;  /* 0x009896800000895d */ /* 0x004fea0003900000 */
[----:B------:R-:W2:Y:S02]  /*6600*/  @!P0 SYNCS.PHASECHK.TRANS64 P0, [R0+URZ], R3 ;  /* 0x00000003000085a7 */ /* 0x000ea400080010ff */
[----:B--2---:R-:W-:Y:S05]  /*6610*/  @!P0 BRA `(.L_x_116) ;  /* 0xfffffffc00f08947 */ /* 0x004fea000383ffff */
[----:B------:R-:W-:Y:S05]  /*6620*/  BRA `(.L_x_117) ;  /* 0xffffffcc00b07947 */ /* 0x000fea000383ffff */
.L_x_62:
[----:B------:R-:W-:-:S07]  /*6630*/  MOV R0, UR5 ;  /* 0x0000000500007c02 */ /* 0x000fce0008000f00 */
.L_x_118:
[----:B-1----:R1:W2:Y:S02]  /*6640*/  SYNCS.PHASECHK.TRANS64.TRYWAIT P0, [R0+URZ], R3 ;  /* 0x00000003000075a7 */ /* 0x0022a400080011ff */
[----:B--2---:R-:W-:Y:S05]  /*6650*/  @!P0 NANOSLEEP.SYNCS 0x989680 ;  /* 0x009896800000895d */ /* 0x004fea0003900000 */
[----:B------:R-:W2:Y:S02]  /*6660*/  @!P0 SYNCS.PHASECHK.TRANS64 P0, [R0+URZ], R3 ;  /* 0x00000003000085a7 */ /* 0x000ea400080010ff */
[----:B--2---:R-:W-:Y:S05]  /*6670*/  @!P0 BRA `(.L_x_118) ;  /* 0xfffffffc00f08947 */ /* 0x004fea000383ffff */
[----:B------:R-:W-:Y:S05]  /*6680*/  BRA `(.L_x_119) ;  /* 0xffffffcc00bc7947 */ /* 0x000fea000383ffff */
.L_x_63:
[----:B------:R-:W-:-:S07]  /*6690*/  MOV R0, UR7 ;  /* 0x0000000700007c02 */ /* 0x000fce0008000f00 */
.L_x_120:
[----:B-1----:R1:W2:Y:S02]  /*66a0*/  SYNCS.PHASECHK.TRANS64.TRYWAIT P0, [R0+URZ], R3 ;  /* 0x00000003000075a7 */ /* 0x0022a400080011ff */
[----:B--2---:R-:W-:Y:S05]  /*66b0*/  @!P0 NANOSLEEP.SYNCS 0x989680 ;  /* 0x009896800000895d */ /* 0x004fea0003900000 */
[----:B------:R-:W2:Y:S02]  /*66c0*/  @!P0 SYNCS.PHASECHK.TRANS64 P0, [R0+URZ], R3 ;  /* 0x00000003000085a7 */ /* 0x000ea400080010ff */
[----:B--2---:R-:W-:Y:S05]  /*66d0*/  @!P0 BRA `(.L_x_120) ;  /* 0xfffffffc00f08947 */ /* 0x004fea000383ffff */
[----:B------:R-:W-:Y:S05]  /*66e0*/  BRA `(.L_x_121) ;  /* 0xffffffcc00c87947 */ /* 0x000fea000383ffff */
.L_x_68:
[----:B---3--:R3:W1:Y:S02]  /*66f0*/  SYNCS.PHASECHK.TRANS64.TRYWAIT P0, [R0+URZ+0x60], R3 ;  /* 0x00006003000075a7 */ /* 0x00866400080011ff */
[----:B-1----:R-:W-:Y:S05]  /*6700*/  @!P0 NANOSLEEP.SYNCS 0x989680 ;  /* 0x009896800000895d */ /* 0x002fea0003900000 */
[----:B------:R-:W1:Y:S02]  /*6710*/  @!P0 SYNCS.PHASECHK.TRANS64 P0, [R0+URZ+0x60], R3 ;  /* 0x00006003000085a7 */ /* 0x000e6400080010ff */
[----:B-1----:R-:W-:Y:S05]  /*6720*/  @!P0 BRA `(.L_x_68) ;  /* 0xfffffffc00f08947 */ /* 0x002fea000383ffff */
[----:B------:R-:W-:Y:S05]  /*6730*/  BRA `(.L_x_122) ;  /* 0xffffffd000c47947 */ /* 0x000fea000383ffff */
.L_x_71:
[----:B------:R-:W-:Y:S07]  /*6740*/  MOV R0, UR6 ;  /* 0x0000000600007c02 */ /* 0x000fee0008000f00 */
.L_x_123:
[----:B-1----:R1:W3:Y:S02]  /*6750*/  SYNCS.PHASECHK.TRANS64.TRYWAIT P0, [R0+URZ+0x58], R3 ;  /* 0x00005803000075a7 */ /* 0x0022e400080011ff */
[----:B---3--:R-:W-:Y:S05]  /*6760*/  @!P0 NANOSLEEP.SYNCS 0x989680 ;  /* 0x009896800000895d */ /* 0x008fea0003900000 */
[----:B------:R-:W3:Y:S02]  /*6770*/  @!P0 SYNCS.PHASECHK.TRANS64 P0, [R0+URZ+0x58], R3 ;  /* 0x00005803000085a7 */ /* 0x000ee400080010ff */
[----:B---3--:R-:W-:Y:S05]  /*6780*/  @!P0 BRA `(.L_x_123) ;  /* 0xfffffffc00f08947 */ /* 0x008fea000383ffff */
[----:B------:R-:W-:Y:S05]  /*6790*/  BRA `(.L_x_70) ;  /* 0xffffffd400b07947 */ /* 0x000fea000383ffff */
.L_x_74:
[----:B------:R-:W-:Y:S07]  /*67a0*/  MOV R3, UR6 ;  /* 0x0000000600037c02 */ /* 0x000fee0008000f00 */
.L_x_124:
[----:B-1----:R1:W2:Y:S02]  /*67b0*/  SYNCS.PHASECHK.TRANS64.TRYWAIT P2, [R3+URZ+0x48], R26 ;  /* 0x0000481a030075a7 */ /* 0x0022a400080411ff */
[----:B--2---:R-:W-:Y:S05]  /*67c0*/  @!P2 NANOSLEEP.SYNCS 0x989680 ;  /* 0x009896800000a95d */ /* 0x004fea0003900000 */
[----:B------:R-:W2:Y:S02]  /*67d0*/  @!P2 SYNCS.PHASECHK.TRANS64 P2, [R3+URZ+0x48], R26 ;  /* 0x0000481a0300a5a7 */ /* 0x000ea400080410ff */
[----:B--2---:R-:W-:Y:S05]  /*67e0*/  @!P2 BRA `(.L_x_124) ;  /* 0xfffffffc00f0a947 */ /* 0x004fea000383ffff */
[----:B------:R-:W-:Y:S05]  /*67f0*/  BRA `(.L_x_125) ;  /* 0xffffffd800447947 */ /* 0x000fea000383ffff */
.L_x_77:
[----:B--2---:R2:W4:Y:S02]  /*6800*/  SYNCS.PHASECHK.TRANS64.TRYWAIT P0, [R0+URZ+0x60], R3 ;  /* 0x00006003000075a7 */ /* 0x00452400080011ff */
[----:B----4-:R-:W-:Y:S05]  /*6810*/  @!P0 NANOSLEEP.SYNCS 0x989680 ;  /* 0x009896800000895d */ /* 0x010fea0003900000 */
[----:B------:R-:W4:Y:S02]  /*6820*/  @!P0 SYNCS.PHASECHK.TRANS64 P0, [R0+URZ+0x60], R3 ;  /* 0x00006003000085a7 */ /* 0x000f2400080010ff */
[----:B----4-:R-:W-:Y:S05]  /*6830*/  @!P0 BRA `(.L_x_77) ;  /* 0xfffffffc00f08947 */ /* 0x010fea000383ffff */
[----:B------:R-:W-:Y:S05]  /*6840*/  BRA `(.L_x_126) ;  /* 0xffffffdc00a07947 */ /* 0x000fea000383ffff */
.L_x_88:
[----:B-1----:R-:W-:Y:S04]  /*6850*/  MOV R0, UR43 ;  /* 0x0000002b00007c02 */ /* 0x002fe80008000f00 */
[----:B------:R1:W2:Y:S03]  /*6860*/  SYNCS.PHASECHK.TRANS64.TRYWAIT P1, [R0+URZ+0x40], R3 ;  /* 0x00004003000075a7 */ /* 0x0002a600080211ff */
[----:B--2---:R-:W-:Y:S05]  /*6870*/  @!P1 NANOSLEEP.SYNCS 0x989680 ;  /* 0x009896800000995d */ /* 0x004fea0003900000 */
[----:B------:R-:W2:Y:S02]  /*6880*/  @!P1 SYNCS.PHASECHK.TRANS64 P1, [R0+URZ+0x40], R3 ;  /* 0x00004003000095a7 */ /* 0x000ea400080210ff */
[----:B--2---:R-:W-:Y:S05]  /*6890*/  @!P1 BRA `(.L_x_88) ;  /* 0xfffffffc00ec9947 */ /* 0x004fea000383ffff */
[----:B------:R-:W-:Y:S05]  /*68a0*/  BRA `(.L_x_87) ;  /* 0xffffffe800947947 */ /* 0x000fea000383ffff */
.L_x_90:
[----:B-1----:R1:W4:Y:S02]  /*68b0*/  SYNCS.PHASECHK.TRANS64.TRYWAIT P1, [R92+URZ+0x80], R7 ;  /* 0x000080075c0075a7 */ /* 0x00232400080211ff */
[----:B----4-:R-:W-:Y:S05]  /*68c0*/  @!P1 NANOSLEEP.SYNCS 0x989680 ;  /* 0x009896800000995d */ /* 0x010fea0003900000 */
[----:B------:R-:W4:Y:S02]  /*68d0*/  @!P1 SYNCS.PHASECHK.TRANS64 P1, [R92+URZ+0x80], R7 ;  /* 0x000080075c0095a7 */ /* 0x000f2400080210ff */
[----:B----4-:R-:W-:Y:S05]  /*68e0*/  @!P1 BRA `(.L_x_90) ;  /* 0xfffffffc00f09947 */ /* 0x010fea000383ffff */
[----:B------:R-:W-:Y:S05]  /*68f0*/  BRA `(.L_x_89) ;  /* 0xffffffe800d07947 */ /* 0x000fea000383ffff */
        .weak           $__internal_0_$__cuda_sm10x_tcgen05_guardrail_trap_col_being_dealloced_not_returned_by_alloc
        .type           $__internal_0_$__cuda_sm10x_tcgen05_guardrail_trap_col_being_dealloced_not_returned_by_alloc,@function
        .size           $__internal_0_$__cuda_sm10x_tcgen05_guardrail_trap_col_being_dealloced_not_returned_by_alloc,($__internal_1_$__cuda_sm10x_tcgen05_guardrail_trap_phase_invalid_during_alloc - $__internal_0_$__cuda_sm10x_tcgen05_guardrail_trap_col_being_dealloced_not_returned_by_alloc)
$__internal_0_$__cuda_sm10x_tcgen05_guardrail_trap_col_being_dealloced_not_returned_by_alloc:
[----:B------:R-:W-:Y:S05]  /*6900*/  BPT.TRAP 0x1 ;  /* 0x000000040000795c */ /* 0x000fea0000300000 */
[----:B------:R-:W-:-:S04]  /*6910*/  HFMA2 R3, -RZ, RZ, 0, 0 ;  /* 0x00000000ff037431 */ /* 0x000fc800000001ff */
[----:B------:R-:W-:Y:S05]  /*6920*/  RET.REL.NODEC R2 `(_ZN7cutlass13device_kernelINS_4gemm6kernel13GemmUniversalIN4cute5tupleIJiiiiEEENS1_10collective13CollectiveMmaINS1_35MainloopSm100TmaUmmaWarpSpecializedILi4ELi2ELi4ENS5_IJNS4_1CILi1EEESB_SB_EEEEENS5_IJNSA_ILi64EEESE_SE_EEENS_12float_e4m3_tENS5_IJlSB_lEEESG_SH_NS4_8TiledMMAINS4_8MMA_AtomIJNS4_10MMA_TraitsINS4_19SM100_MMA_F8F6F4_SSEJSG_SG_fSE_SE_NS4_17integral_constantINS4_4UMMA5MajorELSO_0EEESP_NSM_INSN_7ScaleInELSQ_0EEESR_EEEEEENS4_6LayoutISC_NS5_IJNSA_ILi0EEESV_SV_EEEEENS5_IJNS4_10UnderscoreESY_SY_EEEEENS4_13SM90_TMA_LOADENS4_14ComposedLayoutINS4_7SwizzleILi2ELi4ELi3EEENS4_18smem_ptr_flag_bitsILi8EEENSU_INS5_IJNSA_ILi8EEESE_EEENS5_IJSE_SB_EEEEEEEvNS4_8identityES11_S1B_vS1C_EENS_8epilogue10collective18CollectiveEpilogueINS1E_23Sm100TmaWarpSpecializedILi1ELi1ELi32ELb0ELb0EEEJSF_NS5_IJNSU_ISE_SB_EES1J_EEESG_SH_SG_SH_NS1E_6fusion15FusionCallbacksIS1I_NS1L_17LinearCombinationISG_fSG_fLNS_15FloatRoundStyleE2EEESF_S1K_JEEENS4_5SM1004TMEM4LOAD26SM100_TMEM_LOAD_16dp32b32xES11_S1B_NS4_39AutoVectorizingCopyWithAssumedAlignmentILi128EEENS4_14SM90_TMA_STOREES1B_S1W_S1W_EEEvvEEEEvNT_6ParamsE) ;  /* 0xffffff9402b47950 */ /* 0x000fea0003c3ffff */
        .weak           $__internal_1_$__cuda_sm10x_tcgen05_guardrail_trap_phase_invalid_during_alloc
        .type           $__internal_1_$__cuda_sm10x_tcgen05_guardrail_trap_phase_invalid_during_alloc,@function
        .size           $__internal_1_$__cuda_sm10x_tcgen05_guardrail_trap_phase_invalid_during_alloc,($__internal_2_$__cuda_sm10x_tcgen05_guardrail_trap_unallocated_columns_being_dealloced - $__internal_1_$__cuda_sm10x_tcgen05_guardrail_trap_phase_invalid_during_alloc)
$__internal_1_$__cuda_sm10x_tcgen05_guardrail_trap_phase_invalid_during_alloc:
[----:B------:R-:W-:Y:S05]  /*6930*/  BPT.TRAP 0x1 ;  /* 0x000000040000795c */ /* 0x000fea0000300000 */
[----:B------:R-:W-:-:S04]  /*6940*/  MOV R3, 0x0 ;  /* 0x0000000000037802 */ /* 0x000fc80000000f00 */
[----:B------:R-:W-:Y:S05]  /*6950*/  RET.REL.NODEC R2 `(_ZN7cutlass13device_kernelINS_4gemm6kernel13GemmUniversalIN4cute5tupleIJiiiiEEENS1_10collective13CollectiveMmaINS1_35MainloopSm100TmaUmmaWarpSpecializedILi4ELi2ELi4ENS5_IJNS4_1CILi1EEESB_SB_EEEEENS5_IJNSA_ILi64EEESE_SE_EEENS_12float_e4m3_tENS5_IJlSB_lEEESG_SH_NS4_8TiledMMAINS4_8MMA_AtomIJNS4_10MMA_TraitsINS4_19SM100_MMA_F8F6F4_SSEJSG_SG_fSE_SE_NS4_17integral_constantINS4_4UMMA5MajorELSO_0EEESP_NSM_INSN_7ScaleInELSQ_0EEESR_EEEEEENS4_6LayoutISC_NS5_IJNSA_ILi0EEESV_SV_EEEEENS5_IJNS4_10UnderscoreESY_SY_EEEEENS4_13SM90_TMA_LOADENS4_14ComposedLayoutINS4_7SwizzleILi2ELi4ELi3EEENS4_18smem_ptr_flag_bitsILi8EEENSU_INS5_IJNSA_ILi8EEESE_EEENS5_IJSE_SB_EEEEEEEvNS4_8identityES11_S1B_vS1C_EENS_8epilogue10collective18CollectiveEpilogueINS1E_23Sm100TmaWarpSpecializedILi1ELi1ELi32ELb0ELb0EEEJSF_NS5_IJNSU_ISE_SB_EES1J_EEESG_SH_SG_SH_NS1E_6fusion15FusionCallbacksIS1I_NS1L_17LinearCombinationISG_fSG_fLNS_15FloatRoundStyleE2EEESF_S1K_JEEENS4_5SM1004TMEM4LOAD26SM100_TMEM_LOAD_16dp32b32xES11_S1B_NS4_39AutoVectorizingCopyWithAssumedAlignmentILi128EEENS4_14SM90_TMA_STOREES1B_S1W_S1W_EEEvvEEEEvNT_6ParamsE) ;  /* 0xffffff9402a87950 */ /* 0x000fea0003c3ffff */
        .weak           $__internal_2_$__cuda_sm10x_tcgen05_guardrail_trap_unallocated_columns_being_dealloced
        .type           $__internal_2_$__cuda_sm10x_tcgen05_guardrail_trap_unallocated_columns_being_dealloced,@function
        .size           $__internal_2_$__cuda_sm10x_tcgen05_guardrail_trap_unallocated_columns_being_dealloced,(.L_x_128 - $__internal_2_$__cuda_sm10x_tcgen05_guardrail_trap_unallocated_columns_being_dealloced)
$__internal_2_$__cuda_sm10x_tcgen05_guardrail_trap_unallocated_columns_being_dealloced:
[----:B------:R-:W-:Y:S05]  /*6960*/  BPT.TRAP 0x1 ;  /* 0x000000040000795c */ /* 0x000fea0000300000 */
[----:B------:R-:W-:-:S04]  /*6970*/  HFMA2 R3, -RZ, RZ, 0, 0 ;  /* 0x00000000ff037431 */ /* 0x000fc800000001ff */
[----:B------:R-:W-:Y:S05]  /*6980*/  RET.REL.NODEC R2 `(_ZN7cutlass13device_kernelINS_4gemm6kernel13GemmUniversalIN4cute5tupleIJiiiiEEENS1_10collective13CollectiveMmaINS1_35MainloopSm100TmaUmmaWarpSpecializedILi4ELi2ELi4ENS5_IJNS4_1CILi1EEESB_SB_EEEEENS5_IJNSA_ILi64EEESE_SE_EEENS_12float_e4m3_tENS5_IJlSB_lEEESG_SH_NS4_8TiledMMAINS4_8MMA_AtomIJNS4_10MMA_TraitsINS4_19SM100_MMA_F8F6F4_SSEJSG_SG_fSE_SE_NS4_17integral_constantINS4_4UMMA5MajorELSO_0EEESP_NSM_INSN_7ScaleInELSQ_0EEESR_EEEEEENS4_6LayoutISC_NS5_IJNSA_ILi0EEESV_SV_EEEEENS5_IJNS4_10UnderscoreESY_SY_EEEEENS4_13SM90_TMA_LOADENS4_14ComposedLayoutINS4_7SwizzleILi2ELi4ELi3EEENS4_18smem_ptr_flag_bitsILi8EEENSU_INS5_IJNSA_ILi8EEESE_EEENS5_IJSE_SB_EEEEEEEvNS4_8identityES11_S1B_vS1C_EENS_8epilogue10collective18CollectiveEpilogueINS1E_23Sm100TmaWarpSpecializedILi1ELi1ELi32ELb0ELb0EEEJSF_NS5_IJNSU_ISE_SB_EES1J_EEESG_SH_SG_SH_NS1E_6fusion15FusionCallbacksIS1I_NS1L_17LinearCombinationISG_fSG_fLNS_15FloatRoundStyleE2EEESF_S1K_JEEENS4_5SM1004TMEM4LOAD26SM100_TMEM_LOAD_16dp32b32xES11_S1B_NS4_39AutoVectorizingCopyWithAssumedAlignmentILi128EEENS4_14SM90_TMA_STOREES1B_S1W_S1W_EEEvvEEEEvNT_6ParamsE) ;  /* 0xffffff94029c7950 */ /* 0x000fea0003c3ffff */
.L_x_127:
[----:B------:R-:W-:-:S00]  /*6990*/  BRA `(.L_x_127) ;  /* 0xfffffffc00fc7947 */ /* 0x000fc0000383ffff */
[----:B------:R-:W-:-:S00]  /*69a0*/  NOP ;  /* 0x0000000000007918 */ /* 0x000fc00000000000 */
        /* <DEDUP_REMOVED lines=13> */
.L_x_128:


//--------------------- .nv.global.init           --------------------------
	.section	.nv.global.init,"aw",@progbits
.nv.global.init:
	.type		$str$27,@object
	.size		$str$27,($str$28 - $str$27)
$str$27:
        /*0000*/ 	.byte	0x28, 0x61, 0x64, 0x64, 0x72, 0x65, 0x73, 0x73, 0x20, 0x26, 0x20, 0x6d, 0x61, 0x73, 0x6b, 0x29
        /*0010*/ 	.byte	0x20, 0x3d, 0x3d, 0x20, 0x30, 0x00
	.type		$str$28,@object
	.size		$str$28,($str$26 - $str$28)
$str$28:
        /*0016*/ 	.byte	0x2f, 0x74, 0x6d, 0x70, 0x2f, 0x63, 0x75, 0x74, 0x6c, 0x61, 0x73, 0x73, 0x5f, 0x73, 0x77, 0x65
        /*0026*/ 	.byte	0x65, 0x70, 0x5f, 0x73, 0x72, 0x63, 0x2f, 0x69, 0x6e, 0x63, 0x6c, 0x75, 0x64, 0x65, 0x2f, 0x63
        /*0036*/ 	.byte	0x75, 0x74, 0x65, 0x2f, 0x70, 0x6f, 0x69, 0x6e, 0x74, 0x65, 0x72, 0x5f, 0x66, 0x6c, 0x61, 0x67
        /*0046*/ 	.byte	0x67, 0x65, 0x64, 0x2e, 0x68, 0x70, 0x70, 0x00
	.type		$str$26,@object
	.size		$str$26,($str$25 - $str$26)
$str$26:
        /*004e*/ 	.byte	0x2f, 0x74, 0x6d, 0x70, 0x2f, 0x63, 0x75, 0x74, 0x6c, 0x61, 0x73, 0x73, 0x5f, 0x73, 0x77, 0x65
        /*005e*/ 	.byte	0x65, 0x70, 0x5f, 0x73, 0x72, 0x63, 0x2f, 0x69, 0x6e, 0x63, 0x6c, 0x75, 0x64, 0x65, 0x2f, 0x63
        /*006e*/ 	.byte	0x75, 0x74, 0x65, 0x2f, 0x61, 0x74, 0x6f, 0x6d, 0x2f, 0x63, 0x6f, 0x70, 0x79, 0x5f, 0x74, 0x72
        /*007e*/ 	.byte	0x61, 0x69, 0x74, 0x73, 0x5f, 0x73, 0x6d, 0x31, 0x30, 0x30, 0x2e, 0x68, 0x70, 0x70, 0x00
	.type		$str$25,@object
	.size		$str$25,(__unnamed_1 - $str$25)
$str$25:
        /*008d*/ 	.byte	0x28, 0x28, 0x75, 0x69, 0x6e, 0x74, 0x33, 0x32, 0x5f, 0x74, 0x28, 0x74, 0x68, 0x72, 0x65, 0x61
        /*009d*/ 	.byte	0x64, 0x49, 0x64, 0x78, 0x2e, 0x78, 0x29, 0x20, 0x2f, 0x20, 0x33, 0x32, 0x29, 0x20, 0x25, 0x20
        /*00ad*/ 	.byte	0x34, 0x29, 0x20, 0x3d, 0x3d, 0x20, 0x28, 0x28, 0x28, 0x74, 0x6d, 0x65, 0x6d, 0x5f, 0x61, 0x64
        /*00bd*/ 	.byte	0x64, 0x72, 0x20, 0x3e, 0x3e, 0x20, 0x31, 0x36, 0x29, 0x20, 0x2f, 0x20, 0x33, 0x32, 0x29, 0x20
        /*00cd*/ 	.byte	0x25, 0x20, 0x34, 0x29, 0x00
	.type		__unnamed_1,@object
	.size		__unnamed_1,(__unnamed_2 - __unnamed_1)
__unnamed_1:
        /*00d2*/ 	.byte	0x61, 0x75, 0x74, 0x6f, 0x20, 0x63, 0x75, 0x74, 0x65, 0x3a, 0x3a, 0x61, 0x73, 0x5f, 0x70, 0x6f
        /* <DEDUP_REMOVED lines=24> */
        /*0262*/ 	.byte	0x3c, 0x34, 0x30, 0x39, 0x36, 0x3e, 0x3e, 0x3e, 0x3e, 0x5d, 0x00
	.type		__unnamed_2,@object
	.size		__unnamed_2,(.L_2 - __unnamed_2)
__unnamed_2:
        /* <DEDUP_REMOVED lines=40> */
        /*04ed*/ 	.byte	0x74, 0x65, 0x3a, 0x3a, 0x43, 0x3c, 0x30, 0x3e, 0x3e, 0x3e, 0x3e, 0x5d, 0x00
.L_2:


//--------------------- .nv.shared._ZN7cutlass13device_kernelINS_4gemm6kernel13GemmUniversalIN4cute5tupleIJiiiiEEENS1_10collective13CollectiveMmaINS1_35MainloopSm100TmaUmmaWarpSpecializedILi4ELi2ELi4ENS5_IJNS4_1CILi1EEESB_SB_EEEEENS5_IJNSA_ILi64EEESE_SE_EEENS_12float_e4m3_tENS5_IJlSB_lEEESG_SH_NS4_8TiledMMAINS4_8MMA_AtomIJNS4_10MMA_TraitsINS4_19SM100_MMA_F8F6F4_SSEJSG_SG_fSE_SE_NS4_17integral_constantINS4_4UMMA5MajorELSO_0EEESP_NSM_INSN_7ScaleInELSQ_0EEESR_EEEEEENS4_6LayoutISC_NS5_IJNSA_ILi0EEESV_SV_EEEEENS5_IJNS4_10UnderscoreESY_SY_EEEEENS4_13SM90_TMA_LOADENS4_14ComposedLayoutINS4_7SwizzleILi2ELi4ELi3EEENS4_18smem_ptr_flag_bitsILi8EEENSU_INS5_IJNSA_ILi8EEESE_EEENS5_IJSE_SB_EEEEEEEvNS4_8identityES11_S1B_vS1C_EENS_8epilogue10collective18CollectiveEpilogueINS1E_23Sm100TmaWarpSpecializedILi1ELi1ELi32ELb0ELb0EEEJSF_NS5_IJNSU_ISE_SB_EES1J_EEESG_SH_SG_SH_NS1E_6fusion15FusionCallbacksIS1I_NS1L_17LinearCombinationISG_fSG_fLNS_15FloatRoundStyleE2EEESF_S1K_JEEENS4_5SM1004TMEM4LOAD26SM100_TMEM_LOAD_16dp32b32xES11_S1B_NS4_39AutoVectorizingCopyWithAssumedAlignmentILi128EEENS4_14SM90_TMA_STOREES1B_S1W_S1W_EEEvvEEEEvNT_6ParamsE --------------------------
	.section	.nv.shared._ZN7cutlass13device_kernelINS_4gemm6kernel13GemmUniversalIN4cute5tupleIJiiiiEEENS1_10collective13CollectiveMmaINS1_35MainloopSm100TmaUmmaWarpSpecializedILi4ELi2ELi4ENS5_IJNS4_1CILi1EEESB_SB_EEEEENS5_IJNSA_ILi64EEESE_SE_EEENS_12float_e4m3_tENS5_IJlSB_lEEESG_SH_NS4_8TiledMMAINS4_8MMA_AtomIJNS4_10MMA_TraitsINS4_19SM100_MMA_F8F6F4_SSEJSG_SG_fSE_SE_NS4_17integral_constantINS4_4UMMA5MajorELSO_0EEESP_NSM_INSN_7ScaleInELSQ_0EEESR_EEEEEENS4_6LayoutISC_NS5_IJNSA_ILi0EEESV_SV_EEEEENS5_IJNS4_10UnderscoreESY_SY_EEEEENS4_13SM90_TMA_LOADENS4_14ComposedLayoutINS4_7SwizzleILi2ELi4ELi3EEENS4_18smem_ptr_flag_bitsILi8EEENSU_INS5_IJNSA_ILi8EEESE_EEENS5_IJSE_SB_EEEEEEEvNS4_8identityES11_S1B_vS1C_EENS_8epilogue10collective18CollectiveEpilogueINS1E_23Sm100TmaWarpSpecializedILi1ELi1ELi32ELb0ELb0EEEJSF_NS5_IJNSU_ISE_SB_EES1J_EEESG_SH_SG_SH_NS1E_6fusion15FusionCallbacksIS1I_NS1L_17LinearCombinationISG_fSG_fLNS_15FloatRoundStyleE2EEESF_S1K_JEEENS4_5SM1004TMEM4LOAD26SM100_TMEM_LOAD_16dp32b32xES11_S1B_NS4_39AutoVectorizingCopyWithAssumedAlignmentILi128EEENS4_14SM90_TMA_STOREES1B_S1W_S1W_EEEvvEEEEvNT_6ParamsE,"aw",@nobits
	.sectionflags	@""
	.align	16
	.zero		1024


//--------------------- .nv.shared.reserved.0     --------------------------
	.section	.nv.shared.reserved.0,"aw",@nobits
	.weak		__nv_reservedSMEM_offset_0_alias
	.size		__nv_reservedSMEM_offset_0_alias, 0, 64
	.other		__nv_reservedSMEM_offset_0_alias,@"STO_CUDA_RESERVED_SHARED STV_DEFAULT"
__nv_reservedSMEM_offset_0_alias:
	.zero		0
.nv.shared.reserved.0:
	.zero		64
	.weak		__nv_reservedSMEM_tcgen05_partition
	.type		__nv_reservedSMEM_tcgen05_partition,@object
	.size		__nv_reservedSMEM_tcgen05_partition,(.L_0 - __nv_reservedSMEM_tcgen05_partition)
__nv_reservedSMEM_tcgen05_partition:
	.zero		32
.L_0:


//--------------------- .nv.global                --------------------------
	.section	.nv.global,"aw",@nobits
.nv.global:
	.type		_ZN40_INTERNAL_e51e1734_4_k_cu_f95f6274_276164cute1_E,@object
	.size		_ZN40_INTERNAL_e51e1734_4_k_cu_f95f6274_276164cute1_E,(_ZN40_INTERNAL_e51e1734_4_k_cu_f95f6274_276164cuda3std3__45__cpo6cbeginE - _ZN40_INTERNAL_e51e1734_4_k_cu_f95f6274_276164cute1_E)
_ZN40_INTERNAL_e51e1734_4_k_cu_f95f6274_276164cute1_E:
	.zero		1
	.type		_ZN40_INTERNAL_e51e1734_4_k_cu_f95f6274_276164cuda3std3__45__cpo6cbeginE,@object
	.size		_ZN40_INTERNAL_e51e1734_4_k_cu_f95f6274_276164cuda3std3__45__cpo6cbeginE,(_ZN40_INTERNAL_e51e1734_4_k_cu_f95f6274_276164cuda3std3__48in_placeE - _ZN40_INTERNAL_e51e1734_4_k_cu_f95f6274_276164cuda3std3__45__cpo6cbeginE)
_ZN40_INTERNAL_e51e1734_4_k_cu_f95f6274_276164cuda3std3__45__cpo6cbeginE:
	.zero		1
	.type		_ZN40_INTERNAL_e51e1734_4_k_cu_f95f6274_276164cuda3std3__48in_placeE,@object
	.size		_ZN40_INTERNAL_e51e1734_4_k_cu_f95f6274_276164cuda3std3__48in_placeE,(_ZN40_INTERNAL_e51e1734_4_k_cu_f95f6274_276164cuda3std6ranges3__45__cpo9iter_moveE - _ZN40_INTERNAL_e51e1734_4_k_cu_f95f6274_276164cuda3std3__48in_placeE)
_ZN40_INTERNAL_e51e1734_4_k_cu_f95f6274_276164cuda3std3__48in_placeE:
	.zero		1
	.type		_ZN40_INTERNAL_e51e1734_4_k_cu_f95f6274_276164cuda3std6ranges3__45__cpo9iter_moveE,@object
	.size		_ZN40_INTERNAL_e51e1734_4_k_cu_f95f6274_276164cuda3std6ranges3__45__cpo9iter_moveE,(_ZN40_INTERNAL_e51e1734_4_k_cu_f95f6274_276164cuda3std3__45__cpo5beginE - _ZN40_INTERNAL_e51e1734_4_k_cu_f95f6274_276164cuda3std6ranges3__45__cpo9iter_moveE)
_ZN40_INTERNAL_e51e1734_4_k_cu_f95f6274_276164cuda3std6ranges3__45__cpo9iter_moveE:
	.zero		1
	.type		_ZN40_INTERNAL_e51e1734_4_k_cu_f95f6274_276164cuda3std3__45__cpo5beginE,@object
	.size		_ZN40_INTERNAL_e51e1734_4_k_cu_f95f6274_276164cuda3std3__45__cpo5beginE,(_ZN40_INTERNAL_e51e1734_4_k_cu_f95f6274_276164cuda3std3__442_GLOBAL__N__e51e1734_4_k_cu_f95f6274_276166ignoreE - _ZN40_INTERNAL_e51e1734_4_k_cu_f95f6274_276164cuda3std3__45__cpo5beginE)
_ZN40_INTERNAL_e51e1734_4_k_cu_f95f6274_276164cuda3std3__45__cpo5beginE:
	.zero		1
	.type		_ZN40_INTERNAL_e51e1734_4_k_cu_f95f6274_276164cuda3std3__442_GLOBAL__N__e51e1734_4_k_cu_f95f6274_276166ignoreE,@object
	.size		_ZN40_INTERNAL_e51e1734_4_k_cu_f95f6274_276164cuda3std3__442_GLOBAL__N__e51e1734_4_k_cu_f95f6274_276166ignoreE,(_ZN40_INTERNAL_e51e1734_4_k_cu_f95f6274_276164cute7productE - _ZN40_INTERNAL_e51e1734_4_k_cu_f95f6274_276164cuda3std3__442_GLOBAL__N__e51e1734_4_k_cu_f95f6274_276166ignoreE)
_ZN40_INTERNAL_e51e1734_4_k_cu_f95f6274_276164cuda3std3__442_GLOBAL__N__e51e1734_4_k_cu_f95f6274_276166ignoreE:
	.zero		1
	.type		_ZN40_INTERNAL_e51e1734_4_k_cu_f95f6274_276164cute7productE,@object
	.size		_ZN40_INTERNAL_e51e1734_4_k_cu_f95f6274_276164cute7productE,(_ZN40_INTERNAL_e51e1734_4_k_cu_f95f6274_276164cuda3std3__45__cpo3endE - _ZN40_INTERNAL_e51e1734_4_k_cu_f95f6274_276164cute7productE)
_ZN40_INTERNAL_e51e1734_4_k_cu_f95f6274_276164cute7productE:
	.zero		1
	.type		_ZN40_INTERNAL_e51e1734_4_k_cu_f95f6274_276164cuda3std3__45__cpo3endE,@object
	.size		_ZN40_INTERNAL_e51e1734_4_k_cu_f95f6274_276164cuda3std3__45__cpo3endE,(_ZN40_INTERNAL_e51e1734_4_k_cu_f95f6274_276164cuda3std3__419piecewise_constructE - _ZN40_INTERNAL_e51e1734_4_k_cu_f95f6274_276164cuda3std3__45__cpo3endE)
_ZN40_INTERNAL_e51e1734_4_k_cu_f95f6274_276164cuda3std3__45__cpo3endE:
	.zero		1
	.type		_ZN40_INTERNAL_e51e1734_4_k_cu_f95f6274_276164cuda3std3__419piecewise_constructE,@object
	.size		_ZN40_INTERNAL_e51e1734_4_k_cu_f95f6274_276164cuda3std3__419piecewise_constructE,(_ZN40_INTERNAL_e51e1734_4_k_cu_f95f6274_276164cuda3std3__45__cpo4cendE - _ZN40_INTERNAL_e51e1734_4_k_cu_f95f6274_276164cuda3std3__419piecewise_constructE)
_ZN40_INTERNAL_e51e1734_4_k_cu_f95f6274_276164cuda3std3__419piecewise_constructE:
	.zero		1
	.type		_ZN40_INTERNAL_e51e1734_4_k_cu_f95f6274_276164cuda3std3__45__cpo4cendE,@object
	.size		_ZN40_INTERNAL_e51e1734_4_k_cu_f95f6274_276164cuda3std3__45__cpo4cendE,(_ZN40_INTERNAL_e51e1734_4_k_cu_f95f6274_276164cuda3std6ranges3__45__cpo4swapE - _ZN40_INTERNAL_e51e1734_4_k_cu_f95f6274_276164cuda3std3__45__cpo4cendE)
_ZN40_INTERNAL_e51e1734_4_k_cu_f95f6274_276164cuda3std3__45__cpo4cendE:
	.zero		1
	.type		_ZN40_INTERNAL_e51e1734_4_k_cu_f95f6274_276164cuda3std6ranges3__45__cpo4swapE,@object
	.size		_ZN40_INTERNAL_e51e1734_4_k_cu_f95f6274_276164cuda3std6ranges3__45__cpo4swapE,(.L_10 - _ZN40_INTERNAL_e51e1734_4_k_cu_f95f6274_276164cuda3std6ranges3__45__cpo4swapE)
_ZN40_INTERNAL_e51e1734_4_k_cu_f95f6274_276164cuda3std6ranges3__45__cpo4swapE:
	.zero		1
.L_10:


//--------------------- .nv.constant0._ZN7cutlass13device_kernelINS_4gemm6kernel13GemmUniversalIN4cute5tupleIJiiiiEEENS1_10collective13CollectiveMmaINS1_35MainloopSm100TmaUmmaWarpSpecializedILi4ELi2ELi4ENS5_IJNS4_1CILi1EEESB_SB_EEEEENS5_IJNSA_ILi64EEESE_SE_EEENS_12float_e4m3_tENS5_IJlSB_lEEESG_SH_NS4_8TiledMMAINS4_8MMA_AtomIJNS4_10MMA_TraitsINS4_19SM100_MMA_F8F6F4_SSEJSG_SG_fSE_SE_NS4_17integral_constantINS4_4UMMA5MajorELSO_0EEESP_NSM_INSN_7ScaleInELSQ_0EEESR_EEEEEENS4_6LayoutISC_NS5_IJNSA_ILi0EEESV_SV_EEEEENS5_IJNS4_10UnderscoreESY_SY_EEEEENS4_13SM90_TMA_LOADENS4_14ComposedLayoutINS4_7SwizzleILi2ELi4ELi3EEENS4_18smem_ptr_flag_bitsILi8EEENSU_INS5_IJNSA_ILi8EEESE_EEENS5_IJSE_SB_EEEEEEEvNS4_8identityES11_S1B_vS1C_EENS_8epilogue10collective18CollectiveEpilogueINS1E_23Sm100TmaWarpSpecializedILi1ELi1ELi32ELb0ELb0EEEJSF_NS5_IJNSU_ISE_SB_EES1J_EEESG_SH_SG_SH_NS1E_6fusion15FusionCallbacksIS1I_NS1L_17LinearCombinationISG_fSG_fLNS_15FloatRoundStyleE2EEESF_S1K_JEEENS4_5SM1004TMEM4LOAD26SM100_TMEM_LOAD_16dp32b32xES11_S1B_NS4_39AutoVectorizingCopyWithAssumedAlignmentILi128EEENS4_14SM90_TMA_STOREES1B_S1W_S1W_EEEvvEEEEvNT_6ParamsE --------------------------
	.section	.nv.constant0._ZN7cutlass13device_kernelINS_4gemm6kernel13GemmUniversalIN4cute5tupleIJiiiiEEENS1_10collective13CollectiveMmaINS1_35MainloopSm100TmaUmmaWarpSpecializedILi4ELi2ELi4ENS5_IJNS4_1CILi1EEESB_SB_EEEEENS5_IJNSA_ILi64EEESE_SE_EEENS_12float_e4m3_tENS5_IJlSB_lEEESG_SH_NS4_8TiledMMAINS4_8MMA_AtomIJNS4_10MMA_TraitsINS4_19SM100_MMA_F8F6F4_SSEJSG_SG_fSE_SE_NS4_17integral_constantINS4_4UMMA5MajorELSO_0EEESP_NSM_INSN_7ScaleInELSQ_0EEESR_EEEEEENS4_6LayoutISC_NS5_IJNSA_ILi0EEESV_SV_EEEEENS5_IJNS4_10UnderscoreESY_SY_EEEEENS4_13SM90_TMA_LOADENS4_14ComposedLayoutINS4_7SwizzleILi2ELi4ELi3EEENS4_18smem_ptr_flag_bitsILi8EEENSU_INS5_IJNSA_ILi8EEESE_EEENS5_IJSE_SB_EEEEEEEvNS4_8identityES11_S1B_vS1C_EENS_8epilogue10collective18CollectiveEpilogueINS1E_23Sm100TmaWarpSpecializedILi1ELi1ELi32ELb0ELb0EEEJSF_NS5_IJNSU_ISE_SB_EES1J_EEESG_SH_SG_SH_NS1E_6fusion15FusionCallbacksIS1I_NS1L_17LinearCombinationISG_fSG_fLNS_15FloatRoundStyleE2EEESF_S1K_JEEENS4_5SM1004TMEM4LOAD26SM100_TMEM_LOAD_16dp32b32xES11_S1B_NS4_39AutoVectorizingCopyWithAssumedAlignmentILi128EEENS4_14SM90_TMA_STOREES1B_S1W_S1W_EEEvvEEEEvNT_6ParamsE,"a",@progbits
	.sectionflags	@""
	.align	4
.nv.constant0._ZN7cutlass13device_kernelINS_4gemm6kernel13GemmUniversalIN4cute5tupleIJiiiiEEENS1_10collective13CollectiveMmaINS1_35MainloopSm100TmaUmmaWarpSpecializedILi4ELi2ELi4ENS5_IJNS4_1CILi1EEESB_SB_EEEEENS5_IJNSA_ILi64EEESE_SE_EEENS_12float_e4m3_tENS5_IJlSB_lEEESG_SH_NS4_8TiledMMAINS4_8MMA_AtomIJNS4_10MMA_TraitsINS4_19SM100_MMA_F8F6F4_SSEJSG_SG_fSE_SE_NS4_17integral_constantINS4_4UMMA5MajorELSO_0EEESP_NSM_INSN_7ScaleInELSQ_0EEESR_EEEEEENS4_6LayoutISC_NS5_IJNSA_ILi0EEESV_SV_EEEEENS5_IJNS4_10UnderscoreESY_SY_EEEEENS4_13SM90_TMA_LOADENS4_14ComposedLayoutINS4_7SwizzleILi2ELi4ELi3EEENS4_18smem_ptr_flag_bitsILi8EEENSU_INS5_IJNSA_ILi8EEESE_EEENS5_IJSE_SB_EEEEEEEvNS4_8identityES11_S1B_vS1C_EENS_8epilogue10collective18CollectiveEpilogueINS1E_23Sm100TmaWarpSpecializedILi1ELi1ELi32ELb0ELb0EEEJSF_NS5_IJNSU_ISE_SB_EES1J_EEESG_SH_SG_SH_NS1E_6fusion15FusionCallbacksIS1I_NS1L_17LinearCombinationISG_fSG_fLNS_15FloatRoundStyleE2EEESF_S1K_JEEENS4_5SM1004TMEM4LOAD26SM100_TMEM_LOAD_16dp32b32xES11_S1B_NS4_39AutoVectorizingCopyWithAssumedAlignmentILi128EEENS4_14SM90_TMA_STOREES1B_S1W_S1W_EEEvvEEEEvNT_6ParamsE:
	.zero		2944


//--------------------- SYMBOLS --------------------------

	.type		.nv.reservedSmem.offset0,@object
	.size		.nv.reservedSmem.offset0,0x4
	.type		.nv.reservedSmem.cap,@object
	.size		.nv.reservedSmem.cap,0x4
	.type		__assertfail,@function
